	.target	sm_100a

	.elftype	@"ET_EXEC"


//--------------------- .note.nv.tkinfo           --------------------------
	.section	.note.nv.tkinfo,"",@"SHT_NOTE"
	.sectionflags	@"SHF_NOTE_NV_TKINFO"
	.tkinfo
        /*0018*/ 	.word	0x00000002
        /*0030*/ 	.string	""
        /*0030*/ 	.string	"ptxas"
        /*0030*/ 	.string	"Cuda compilation tools, release 13.0, V13.0.88"
        /*0030*/ 	.string	"Build cuda_13.0.r13.0/compiler.36424714_0"
        /*0030*/ 	.string	"-arch sm_100a -m 64 "



//--------------------- .note.nv.cuinfo           --------------------------
	.section	.note.nv.cuinfo,"",@"SHT_NOTE"
	.sectionflags	@"SHF_NOTE_NV_CUINFO"
        /*0018*/ 	.short	0x0002
        /*001a*/ 	.short	0x0064
        /*001c*/ 	.short	0x0082
	.zero		2


//--------------------- .nv.info                  --------------------------
	.section	.nv.info,"",@"SHT_CUDA_INFO"
	.align	4


	//----- nvinfo : EIATTR_REGCOUNT
	.align		4
        /*0000*/ 	.byte	0x04, 0x2f
        /*0002*/ 	.short	(.L_19 - .L_18)
	.align		4
.L_18:
        /*0004*/ 	.word	index@(_ZN7cutlass13device_kernelINS_4gemm6kernel13GemmUniversalIN4cute5tupleIJiiiiEEENS1_10collective13CollectiveMmaINS1_35MainloopSm100TmaUmmaWarpSpecializedILi6ELi2ELi4ENS5_IJNS4_1CILi4EEENSA_ILi2EEENSA_ILi1EEEEEEEENS5_IJNSA_ILi128EEESG_NSA_ILi64EEEEEENS_6half_tENS5_IJlSD_lEEESJ_SK_NS4_8TiledMMAINS4_8MMA_AtomIJNS4_26SM100_MMA_F16BF16_2x1SM_SSISJ_SJ_fLi128ELi128ELNS4_4UMMA5MajorE0ELSP_0ELNSO_7ScaleInE0ELSQ_0EEEEEENS4_6LayoutINS5_IJSD_SD_SD_EEENS5_IJNSA_ILi0EEESV_SV_EEEEENS5_IJNS4_10UnderscoreESY_SY_EEEEENS4_28SM100_TMA_2SM_LOAD_MULTICASTENS4_14ComposedLayoutINS4_7SwizzleILi3ELi4ELi3EEENS4_18smem_ptr_flag_bitsILi16EEENST_INS5_IJNSA_ILi8EEESH_EEENS5_IJSH_SD_EEEEEEEvNS4_8identityES11_S1B_vS1C_EENS_8epilogue10collective18CollectiveEpilogueINS1E_23Sm100TmaWarpSpecializedILi4ELi2ELi16ELb1ELb0EEEJNS5_IJSH_SG_SH_EEENS5_IJNST_ISH_SD_EENST_INS5_IJNSA_ILi16EEESC_EEENS5_IJSD_SH_EEEEEEEESJ_SK_SJ_SK_NS1E_6fusion15FusionCallbacksIS1I_NS1Q_17LinearCombinationISJ_fSJ_fLNS_15FloatRoundStyleE2EEES1J_S1P_JEEENS4_5SM1004TMEM4LOAD26SM100_TMEM_LOAD_32dp32b16xENS4_13SM90_TMA_LOADENS12_INS13_ILi1ELi4ELi3EEES16_NST_INS5_IJS17_S1L_EEENS5_IJS1L_SD_EEEEEEENS4_39AutoVectorizingCopyWithAssumedAlignmentILi128EEENS4_14SM90_TMA_STOREES25_S27_S27_EEEvvEEEEvNT_6ParamsE)
        /*0008*/ 	.word	0x00000045


	//----- nvinfo : EIATTR_FRAME_SIZE
	.align		4
.L_19:
        /*000c*/ 	.byte	0x04, 0x11
        /*000e*/ 	.short	(.L_21 - .L_20)
	.align		4
.L_20:
        /*0010*/ 	.word	index@($__internal_2_$__cuda_sm10x_tcgen05_guardrail_trap_unallocated_columns_being_dealloced)
        /*0014*/ 	.word	0x00000000


	//----- nvinfo : EIATTR_FRAME_SIZE
	.align		4
.L_21:
        /*0018*/ 	.byte	0x04, 0x11
        /*001a*/ 	.short	(.L_23 - .L_22)
	.align		4
.L_22:
        /*001c*/ 	.word	index@($__internal_1_$__cuda_sm10x_tcgen05_guardrail_trap_phase_invalid_during_alloc)
        /*0020*/ 	.word	0x00000000


	//----- nvinfo : EIATTR_FRAME_SIZE
	.align		4
.L_23:
        /*0024*/ 	.byte	0x04, 0x11
        /*0026*/ 	.short	(.L_25 - .L_24)
	.align		4
.L_24:
        /*0028*/ 	.word	index@($__internal_0_$__cuda_sm10x_tcgen05_guardrail_trap_col_being_dealloced_not_returned_by_alloc)
        /*002c*/ 	.word	0x00000000


	//----- nvinfo : EIATTR_FRAME_SIZE
	.align		4
.L_25:
        /*0030*/ 	.byte	0x04, 0x11
        /*0032*/ 	.short	(.L_27 - .L_26)
	.align		4
.L_26:
        /*0034*/ 	.word	index@(_ZN7cutlass13device_kernelINS_4gemm6kernel13GemmUniversalIN4cute5tupleIJiiiiEEENS1_10collective13CollectiveMmaINS1_35MainloopSm100TmaUmmaWarpSpecializedILi6ELi2ELi4ENS5_IJNS4_1CILi4EEENSA_ILi2EEENSA_ILi1EEEEEEEENS5_IJNSA_ILi128EEESG_NSA_ILi64EEEEEENS_6half_tENS5_IJlSD_lEEESJ_SK_NS4_8TiledMMAINS4_8MMA_AtomIJNS4_26SM100_MMA_F16BF16_2x1SM_SSISJ_SJ_fLi128ELi128ELNS4_4UMMA5MajorE0ELSP_0ELNSO_7ScaleInE0ELSQ_0EEEEEENS4_6LayoutINS5_IJSD_SD_SD_EEENS5_IJNSA_ILi0EEESV_SV_EEEEENS5_IJNS4_10UnderscoreESY_SY_EEEEENS4_28SM100_TMA_2SM_LOAD_MULTICASTENS4_14ComposedLayoutINS4_7SwizzleILi3ELi4ELi3EEENS4_18smem_ptr_flag_bitsILi16EEENST_INS5_IJNSA_ILi8EEESH_EEENS5_IJSH_SD_EEEEEEEvNS4_8identityES11_S1B_vS1C_EENS_8epilogue10collective18CollectiveEpilogueINS1E_23Sm100TmaWarpSpecializedILi4ELi2ELi16ELb1ELb0EEEJNS5_IJSH_SG_SH_EEENS5_IJNST_ISH_SD_EENST_INS5_IJNSA_ILi16EEESC_EEENS5_IJSD_SH_EEEEEEEESJ_SK_SJ_SK_NS1E_6fusion15FusionCallbacksIS1I_NS1Q_17LinearCombinationISJ_fSJ_fLNS_15FloatRoundStyleE2EEES1J_S1P_JEEENS4_5SM1004TMEM4LOAD26SM100_TMEM_LOAD_32dp32b16xENS4_13SM90_TMA_LOADENS12_INS13_ILi1ELi4ELi3EEES16_NST_INS5_IJS17_S1L_EEENS5_IJS1L_SD_EEEEEEENS4_39AutoVectorizingCopyWithAssumedAlignmentILi128EEENS4_14SM90_TMA_STOREES25_S27_S27_EEEvvEEEEvNT_6ParamsE)
        /*0038*/ 	.word	0x00000000


	//----- nvinfo : EIATTR_MIN_STACK_SIZE
	.align		4
.L_27:
        /*003c*/ 	.byte	0x04, 0x12
        /*003e*/ 	.short	(.L_29 - .L_28)
	.align		4
.L_28:
        /*0040*/ 	.word	index@(_ZN7cutlass13device_kernelINS_4gemm6kernel13GemmUniversalIN4cute5tupleIJiiiiEEENS1_10collective13CollectiveMmaINS1_35MainloopSm100TmaUmmaWarpSpecializedILi6ELi2ELi4ENS5_IJNS4_1CILi4EEENSA_ILi2EEENSA_ILi1EEEEEEEENS5_IJNSA_ILi128EEESG_NSA_ILi64EEEEEENS_6half_tENS5_IJlSD_lEEESJ_SK_NS4_8TiledMMAINS4_8MMA_AtomIJNS4_26SM100_MMA_F16BF16_2x1SM_SSISJ_SJ_fLi128ELi128ELNS4_4UMMA5MajorE0ELSP_0ELNSO_7ScaleInE0ELSQ_0EEEEEENS4_6LayoutINS5_IJSD_SD_SD_EEENS5_IJNSA_ILi0EEESV_SV_EEEEENS5_IJNS4_10UnderscoreESY_SY_EEEEENS4_28SM100_TMA_2SM_LOAD_MULTICASTENS4_14ComposedLayoutINS4_7SwizzleILi3ELi4ELi3EEENS4_18smem_ptr_flag_bitsILi16EEENST_INS5_IJNSA_ILi8EEESH_EEENS5_IJSH_SD_EEEEEEEvNS4_8identityES11_S1B_vS1C_EENS_8epilogue10collective18CollectiveEpilogueINS1E_23Sm100TmaWarpSpecializedILi4ELi2ELi16ELb1ELb0EEEJNS5_IJSH_SG_SH_EEENS5_IJNST_ISH_SD_EENST_INS5_IJNSA_ILi16EEESC_EEENS5_IJSD_SH_EEEEEEEESJ_SK_SJ_SK_NS1E_6fusion15FusionCallbacksIS1I_NS1Q_17LinearCombinationISJ_fSJ_fLNS_15FloatRoundStyleE2EEES1J_S1P_JEEENS4_5SM1004TMEM4LOAD26SM100_TMEM_LOAD_32dp32b16xENS4_13SM90_TMA_LOADENS12_INS13_ILi1ELi4ELi3EEES16_NST_INS5_IJS17_S1L_EEENS5_IJS1L_SD_EEEEEEENS4_39AutoVectorizingCopyWithAssumedAlignmentILi128EEENS4_14SM90_TMA_STOREES25_S27_S27_EEEvvEEEEvNT_6ParamsE)
        /*0044*/ 	.word	0x00000000
.L_29:


//--------------------- .nv.compat                --------------------------
	.section	.nv.compat,"",@"SHT_CUDA_COMPAT_INFO"
	.align	4
        /*0000*/ 	.byte	0x02, 0x09, 0x01, 0x00, 0x02, 0x02, 0x02, 0x00, 0x02, 0x05, 0x05, 0x00, 0x03, 0x07, 0x01, 0x01
        /*0010*/ 	.byte	0x02, 0x03, 0x01, 0x00, 0x02, 0x06, 0x01, 0x00, 0x04, 0x0b, 0x08, 0x00, 0x09, 0x00, 0x00, 0x00
        /*0020*/ 	.byte	0x00, 0x00, 0x00, 0x00


//--------------------- .nv.info._ZN7cutlass13device_kernelINS_4gemm6kernel13GemmUniversalIN4cute5tupleIJiiiiEEENS1_10collective13CollectiveMmaINS1_35MainloopSm100TmaUmmaWarpSpecializedILi6ELi2ELi4ENS5_IJNS4_1CILi4EEENSA_ILi2EEENSA_ILi1EEEEEEEENS5_IJNSA_ILi128EEESG_NSA_ILi64EEEEEENS_6half_tENS5_IJlSD_lEEESJ_SK_NS4_8TiledMMAINS4_8MMA_AtomIJNS4_26SM100_MMA_F16BF16_2x1SM_SSISJ_SJ_fLi128ELi128ELNS4_4UMMA5MajorE0ELSP_0ELNSO_7ScaleInE0ELSQ_0EEEEEENS4_6LayoutINS5_IJSD_SD_SD_EEENS5_IJNSA_ILi0EEESV_SV_EEEEENS5_IJNS4_10UnderscoreESY_SY_EEEEENS4_28SM100_TMA_2SM_LOAD_MULTICASTENS4_14ComposedLayoutINS4_7SwizzleILi3ELi4ELi3EEENS4_18smem_ptr_flag_bitsILi16EEENST_INS5_IJNSA_ILi8EEESH_EEENS5_IJSH_SD_EEEEEEEvNS4_8identityES11_S1B_vS1C_EENS_8epilogue10collective18CollectiveEpilogueINS1E_23Sm100TmaWarpSpecializedILi4ELi2ELi16ELb1ELb0EEEJNS5_IJSH_SG_SH_EEENS5_IJNST_ISH_SD_EENST_INS5_IJNSA_ILi16EEESC_EEENS5_IJSD_SH_EEEEEEEESJ_SK_SJ_SK_NS1E_6fusion15FusionCallbacksIS1I_NS1Q_17LinearCombinationISJ_fSJ_fLNS_15FloatRoundStyleE2EEES1J_S1P_JEEENS4_5SM1004TMEM4LOAD26SM100_TMEM_LOAD_32dp32b16xENS4_13SM90_TMA_LOADENS12_INS13_ILi1ELi4ELi3EEES16_NST_INS5_IJS17_S1L_EEENS5_IJS1L_SD_EEEEEEENS4_39AutoVectorizingCopyWithAssumedAlignmentILi128EEENS4_14SM90_TMA_STOREES25_S27_S27_EEEvvEEEEvNT_6ParamsE --------------------------
	.section	.nv.info._ZN7cutlass13device_kernelINS_4gemm6kernel13GemmUniversalIN4cute5tupleIJiiiiEEENS1_10collective13CollectiveMmaINS1_35MainloopSm100TmaUmmaWarpSpecializedILi6ELi2ELi4ENS5_IJNS4_1CILi4EEENSA_ILi2EEENSA_ILi1EEEEEEEENS5_IJNSA_ILi128EEESG_NSA_ILi64EEEEEENS_6half_tENS5_IJlSD_lEEESJ_SK_NS4_8TiledMMAINS4_8MMA_AtomIJNS4_26SM100_MMA_F16BF16_2x1SM_SSISJ_SJ_fLi128ELi128ELNS4_4UMMA5MajorE0ELSP_0ELNSO_7ScaleInE0ELSQ_0EEEEEENS4_6LayoutINS5_IJSD_SD_SD_EEENS5_IJNSA_ILi0EEESV_SV_EEEEENS5_IJNS4_10UnderscoreESY_SY_EEEEENS4_28SM100_TMA_2SM_LOAD_MULTICASTENS4_14ComposedLayoutINS4_7SwizzleILi3ELi4ELi3EEENS4_18smem_ptr_flag_bitsILi16EEENST_INS5_IJNSA_ILi8EEESH_EEENS5_IJSH_SD_EEEEEEEvNS4_8identityES11_S1B_vS1C_EENS_8epilogue10collective18CollectiveEpilogueINS1E_23Sm100TmaWarpSpecializedILi4ELi2ELi16ELb1ELb0EEEJNS5_IJSH_SG_SH_EEENS5_IJNST_ISH_SD_EENST_INS5_IJNSA_ILi16EEESC_EEENS5_IJSD_SH_EEEEEEEESJ_SK_SJ_SK_NS1E_6fusion15FusionCallbacksIS1I_NS1Q_17LinearCombinationISJ_fSJ_fLNS_15FloatRoundStyleE2EEES1J_S1P_JEEENS4_5SM1004TMEM4LOAD26SM100_TMEM_LOAD_32dp32b16xENS4_13SM90_TMA_LOADENS12_INS13_ILi1ELi4ELi3EEES16_NST_INS5_IJS17_S1L_EEENS5_IJS1L_SD_EEEEEEENS4_39AutoVectorizingCopyWithAssumedAlignmentILi128EEENS4_14SM90_TMA_STOREES25_S27_S27_EEEvvEEEEvNT_6ParamsE,"",@"SHT_CUDA_INFO"
	.sectionflags	@""
	.align	4


	//----- nvinfo : EIATTR_CUDA_API_VERSION
	.align		4
        /*0000*/ 	.byte	0x04, 0x37
        /*0002*/ 	.short	(.L_31 - .L_30)
.L_30:
        /*0004*/ 	.word	0x00000082


	//----- nvinfo : EIATTR_KPARAM_INFO
	.align		4
.L_31:
        /*0008*/ 	.byte	0x04, 0x17
        /*000a*/ 	.short	(.L_33 - .L_32)
.L_32:
        /*000c*/ 	.word	0x00000000
        /*0010*/ 	.short	0x0000
        /*0012*/ 	.short	0x0000
        /*0014*/ 	.byte	0x00, 0xf0, 0x01, 0x20


	//----- nvinfo : EIATTR_AT_ENTRY_FRAGMENTS
	.align		4
.L_33:
        /*0018*/ 	.byte	0x04, 0x4f
        /*001a*/ 	.short	(.L_35 - .L_34)


	//   ....[0]....
.L_34:
        /*001c*/ 	.word	0x00000007


	//----- nvinfo : EIATTR_RESERVED_SMEM_USED
	.align		4
.L_35:
        /*0020*/ 	.byte	0x01, 0x41
	.zero		2


	//----- nvinfo : EIATTR_SPARSE_MMA_MASK
	.align		4
        /*0024*/ 	.byte	0x03, 0x50
        /*0026*/ 	.short	0x0000


	//----- nvinfo : EIATTR_TCGEN05_2CTA_USED
	.align		4
        /*0028*/ 	.byte	0x01, 0x52
	.zero		2


	//----- nvinfo : EIATTR_MAXREG_COUNT
	.align		4
        /*002c*/ 	.byte	0x03, 0x1b
        /*002e*/ 	.short	0x00ff


	//----- nvinfo : EIATTR_NUM_BARRIERS
	.align		4
        /*0030*/ 	.byte	0x02, 0x4c
        /*0032*/ 	.byte	0x07
	.zero		1


	//----- nvinfo : EIATTR_EXTERNS
	.align		4
        /*0034*/ 	.byte	0x04, 0x0f
        /*0036*/ 	.short	(.L_37 - .L_36)


	//   ....[0]....
	.align		4
.L_36:
        /*0038*/ 	.word	index@(__assertfail)


	//----- nvinfo : EIATTR_MERCURY_ISA_VERSION
	.align		4
.L_37:
        /*003c*/ 	.byte	0x03, 0x5f
        /*003e*/ 	.short	0x0101


	//----- nvinfo : EIATTR_INT_WARP_WIDE_INSTR_OFFSETS
	.align		4
        /*0040*/ 	.byte	0x04, 0x31
        /*0042*/ 	.short	(.L_39 - .L_38)


	//   ....[0]....
.L_38:
        /*0044*/ 	.word	0x00000da0


	//   ....[1]....
        /*0048*/ 	.word	0x00000e40


	//   ....[2]....
        /*004c*/ 	.word	0x00004610


	//   ....[3]....
        /*0050*/ 	.word	0x00004640


	//   ....[4]....
        /*0054*/ 	.word	0x00004660


	//   ....[5]....
        /*0058*/ 	.word	0x000051a0


	//   ....[6]....
        /*005c*/ 	.word	0x00005240


	//   ....[7]....
        /*0060*/ 	.word	0x00005300


	//   ....[8]....
        /*0064*/ 	.word	0x00005370


	//   ....[9]....
        /*0068*/ 	.word	0x00005430


	//   ....[10]....
        /*006c*/ 	.word	0x000054d0


	//   ....[11]....
        /*0070*/ 	.word	0x00005540


	//   ....[12]....
        /*0074*/ 	.word	0x00005600


	//   ....[13]....
        /*0078*/ 	.word	0x000056a0


	//   ....[14]....
        /*007c*/ 	.word	0x00005740


	//   ....[15]....
        /*0080*/ 	.word	0x00005830


	//   ....[16]....
        /*0084*/ 	.word	0x00005900


	//----- nvinfo : EIATTR_COOP_GROUP_MASK_REGIDS
	.align		4
.L_39:
        /*0088*/ 	.byte	0x04, 0x29
        /*008a*/ 	.short	(.L_41 - .L_40)


	//   ....[0]....
.L_40:
        /*008c*/ 	.word	0xffffffff


	//   ....[1]....
        /*0090*/ 	.word	0xffffffff


	//   ....[2]....
        /*0094*/ 	.word	0xffffffff


	//   ....[3]....
        /*0098*/ 	.word	0xffffffff


	//   ....[4]....
        /*009c*/ 	.word	0xffffffff


	//   ....[5]....
        /*00a0*/ 	.word	0xffffffff


	//   ....[6]....
        /*00a4*/ 	.word	0xffffffff


	//   ....[7]....
        /*00a8*/ 	.word	0xffffffff


	//   ....[8]....
        /*00ac*/ 	.word	0xffffffff


	//   ....[9]....
        /*00b0*/ 	.word	0xffffffff


	//   ....[10]....
        /*00b4*/ 	.word	0xffffffff


	//   ....[11]....
        /*00b8*/ 	.word	0xffffffff


	//   ....[12]....
        /*00bc*/ 	.word	0xffffffff


	//   ....[13]....
        /*00c0*/ 	.word	0xffffffff


	//----- nvinfo : EIATTR_COOP_GROUP_INSTR_OFFSETS
	.align		4
.L_41:
        /*00c4*/ 	.byte	0x04, 0x28
        /*00c6*/ 	.short	(.L_43 - .L_42)


	//   ....[0]....
.L_42:
        /*00c8*/ 	.word	0x000000b0


	//   ....[1]....
        /*00cc*/ 	.word	0x00000510


	//   ....[2]....
        /*00d0*/ 	.word	0x00000710


	//   ....[3]....
        /*00d4*/ 	.word	0x000008a0


	//   ....[4]....
        /*00d8*/ 	.word	0x00000990


	//   ....[5]....
        /*00dc*/ 	.word	0x00000af0


	//   ....[6]....
        /*00e0*/ 	.word	0x00000c80


	//   ....[7]....
        /*00e4*/ 	.word	0x00000ec0


	//   ....[8]....
        /*00e8*/ 	.word	0x00002420


	//   ....[9]....
        /*00ec*/ 	.word	0x000033f0


	//   ....[10]....
        /*00f0*/ 	.word	0x000038c0


	//   ....[11]....
        /*00f4*/ 	.word	0x000038f0


	//   ....[12]....
        /*00f8*/ 	.word	0x00004510


	//   ....[13]....
        /*00fc*/ 	.word	0x00004720


	//----- nvinfo : EIATTR_VRC_CTA_INIT_COUNT
	.align		4
.L_43:
        /*0100*/ 	.byte	0x02, 0x4a
        /*0102*/ 	.byte	0x80
	.zero		1


	//----- nvinfo : EIATTR_SYSCALL_OFFSETS
	.align		4
        /*0104*/ 	.byte	0x04, 0x46
        /*0106*/ 	.short	(.L_45 - .L_44)


	//   ....[0]....
.L_44:
        /*0108*/ 	.word	0x00006480


	//   ....[1]....
        /*010c*/ 	.word	0x00006570


	//   ....[2]....
        /*0110*/ 	.word	0x00006ca0


	//   ....[3]....
        /*0114*/ 	.word	0x000075d0


	//   ....[4]....
        /*0118*/ 	.word	0x00007ea0


	//   ....[5]....
        /*011c*/ 	.word	0x00008770


	//----- nvinfo : EIATTR_MBARRIER_INSTR_OFFSETS
	.align		4
.L_45:
        /*0120*/ 	.byte	0x04, 0x39
        /*0122*/ 	.short	(.L_47 - .L_46)


	//   ....[0]....
.L_46:
        /*0124*/ 	.word	0x00000640
        /*0128*/ 	.word	0x000000ff
        /*012c*/ 	.word	0x00000000
        /*0130*/ 	.short	0x0100
        /*0132*/ 	.byte	0x04
	.zero		1


	//   ....[1]....
        /*0134*/ 	.word	0x00000650
        /*0138*/ 	.word	0x000000ff
        /*013c*/ 	.word	0x00000030
        /*0140*/ 	.short	0x0100
        /*0142*/ 	.byte	0x04
	.zero		1


	//   ....[2]....
        /*0144*/ 	.word	0x00000660
        /*0148*/ 	.word	0x000000ff
        /*014c*/ 	.word	0x00000008
        /*0150*/ 	.short	0x0100
        /*0152*/ 	.byte	0x04
	.zero		1


	//   ....[3]....
        /*0154*/ 	.word	0x00000670
        /*0158*/ 	.word	0x000000ff
        /*015c*/ 	.word	0x00000038
        /*0160*/ 	.short	0x0100
        /*0162*/ 	.byte	0x04
	.zero		1


	//   ....[4]....
        /*0164*/ 	.word	0x00000680
        /*0168*/ 	.word	0x000000ff
        /*016c*/ 	.word	0x00000010
        /*0170*/ 	.short	0x0100
        /*0172*/ 	.byte	0x04
	.zero		1


	//   ....[5]....
        /*0174*/ 	.word	0x00000690
        /*0178*/ 	.word	0x000000ff
        /*017c*/ 	.word	0x00000040
        /*0180*/ 	.short	0x0100
        /*0182*/ 	.byte	0x04
	.zero		1


	//   ....[6]....
        /*0184*/ 	.word	0x000006a0
        /*0188*/ 	.word	0x000000ff
        /*018c*/ 	.word	0x00000018
        /*0190*/ 	.short	0x0100
        /*0192*/ 	.byte	0x04
	.zero		1


	//   ....[7]....
        /*0194*/ 	.word	0x000006b0
        /*0198*/ 	.word	0x000000ff
        /*019c*/ 	.word	0x00000048
        /*01a0*/ 	.short	0x0100
        /*01a2*/ 	.byte	0x04
	.zero		1


	//   ....[8]....
        /*01a4*/ 	.word	0x000006c0
        /*01a8*/ 	.word	0x000000ff
        /*01ac*/ 	.word	0x00000020
        /*01b0*/ 	.short	0x0100
        /*01b2*/ 	.byte	0x04
	.zero		1


	//   ....[9]....
        /*01b4*/ 	.word	0x000006d0
        /*01b8*/ 	.word	0x000000ff
        /*01bc*/ 	.word	0x00000050
        /*01c0*/ 	.short	0x0100
        /*01c2*/ 	.byte	0x04
	.zero		1


	//   ....[10]....
        /*01c4*/ 	.word	0x000006e0
        /*01c8*/ 	.word	0x000000ff
        /*01cc*/ 	.word	0x00000028
        /*01d0*/ 	.short	0x0100
        /*01d2*/ 	.byte	0x04
	.zero		1


	//   ....[11]....
        /*01d4*/ 	.word	0x000006f0
        /*01d8*/ 	.word	0x000000ff
        /*01dc*/ 	.word	0x00000058
        /*01e0*/ 	.short	0x0100
        /*01e2*/ 	.byte	0x04
	.zero		1


	//   ....[12]....
        /*01e4*/ 	.word	0x00000810
        /*01e8*/ 	.word	0x000000ff
        /*01ec*/ 	.word	0x00000060
        /*01f0*/ 	.short	0x0100
        /*01f2*/ 	.byte	0x04
	.zero		1


	//   ....[13]....
        /*01f4*/ 	.word	0x00000820
        /*01f8*/ 	.word	0x000000ff
        /*01fc*/ 	.word	0x00000080
        /*0200*/ 	.short	0x0100
        /*0202*/ 	.byte	0x04
	.zero		1


	//   ....[14]....
        /*0204*/ 	.word	0x00000830
        /*0208*/ 	.word	0x000000ff
        /*020c*/ 	.word	0x00000068
        /*0210*/ 	.short	0x0100
        /*0212*/ 	.byte	0x04
	.zero		1


	//   ....[15]....
        /*0214*/ 	.word	0x00000840
        /*0218*/ 	.word	0x000000ff
        /*021c*/ 	.word	0x00000088
        /*0220*/ 	.short	0x0100
        /*0222*/ 	.byte	0x04
	.zero		1


	//   ....[16]....
        /*0224*/ 	.word	0x00000850
        /*0228*/ 	.word	0x000000ff
        /*022c*/ 	.word	0x00000070
        /*0230*/ 	.short	0x0100
        /*0232*/ 	.byte	0x04
	.zero		1


	//   ....[17]....
        /*0234*/ 	.word	0x00000860
        /*0238*/ 	.word	0x000000ff
        /*023c*/ 	.word	0x00000090
        /*0240*/ 	.short	0x0100
        /*0242*/ 	.byte	0x04
	.zero		1


	//   ....[18]....
        /*0244*/ 	.word	0x00000870
        /*0248*/ 	.word	0x000000ff
        /*024c*/ 	.word	0x00000078
        /*0250*/ 	.short	0x0100
        /*0252*/ 	.byte	0x04
	.zero		1


	//   ....[19]....
        /*0254*/ 	.word	0x00000880
        /*0258*/ 	.word	0x000000ff
        /*025c*/ 	.word	0x00000098
        /*0260*/ 	.short	0x0100
        /*0262*/ 	.byte	0x04
	.zero		1


	//   ....[20]....
        /*0264*/ 	.word	0x00000960
        /*0268*/ 	.word	0x000000ff
        /*026c*/ 	.word	0x000000a0
        /*0270*/ 	.short	0x0100
        /*0272*/ 	.byte	0x06
	.zero		1


	//   ....[21]....
        /*0274*/ 	.word	0x00000970
        /*0278*/ 	.word	0x000000ff
        /*027c*/ 	.word	0x000000a8
        /*0280*/ 	.short	0x0100
        /*0282*/ 	.byte	0x06
	.zero		1


	//   ....[22]....
        /*0284*/ 	.word	0x00000aa0
        /*0288*/ 	.word	0x000000ff
        /*028c*/ 	.word	0x000000b0
        /*0290*/ 	.short	0x0100
        /*0292*/ 	.byte	0x06
	.zero		1


	//   ....[23]....
        /*0294*/ 	.word	0x00000ab0
        /*0298*/ 	.word	0x000000ff
        /*029c*/ 	.word	0x000000c0
        /*02a0*/ 	.short	0x0100
        /*02a2*/ 	.byte	0x06
	.zero		1


	//   ....[24]....
        /*02a4*/ 	.word	0x00000ac0
        /*02a8*/ 	.word	0x000000ff
        /*02ac*/ 	.word	0x000000b8
        /*02b0*/ 	.short	0x0100
        /*02b2*/ 	.byte	0x06
	.zero		1


	//   ....[25]....
        /*02b4*/ 	.word	0x00000ad0
        /*02b8*/ 	.word	0x000000ff
        /*02bc*/ 	.word	0x000000c8
        /*02c0*/ 	.short	0x0100
        /*02c2*/ 	.byte	0x06
	.zero		1


	//   ....[26]....
        /*02c4*/ 	.word	0x00000bf0
        /*02c8*/ 	.word	0x000000ff
        /*02cc*/ 	.word	0x000000d0
        /*02d0*/ 	.short	0x0100
        /*02d2*/ 	.byte	0x04
	.zero		1


	//   ....[27]....
        /*02d4*/ 	.word	0x00000c00
        /*02d8*/ 	.word	0x000000ff
        /*02dc*/ 	.word	0x000000f0
        /*02e0*/ 	.short	0x0100
        /*02e2*/ 	.byte	0x04
	.zero		1


	//   ....[28]....
        /*02e4*/ 	.word	0x00000c10
        /*02e8*/ 	.word	0x000000ff
        /*02ec*/ 	.word	0x000000d8
        /*02f0*/ 	.short	0x0100
        /*02f2*/ 	.byte	0x04
	.zero		1


	//   ....[29]....
        /*02f4*/ 	.word	0x00000c20
        /*02f8*/ 	.word	0x000000ff
        /*02fc*/ 	.word	0x000000f8
        /*0300*/ 	.short	0x0100
        /*0302*/ 	.byte	0x04
	.zero		1


	//   ....[30]....
        /*0304*/ 	.word	0x00000c30
        /*0308*/ 	.word	0x000000ff
        /*030c*/ 	.word	0x000000e0
        /*0310*/ 	.short	0x0100
        /*0312*/ 	.byte	0x04
	.zero		1


	//   ....[31]....
        /*0314*/ 	.word	0x00000c40
        /*0318*/ 	.word	0x000000ff
        /*031c*/ 	.word	0x00000100
        /*0320*/ 	.short	0x0100
        /*0322*/ 	.byte	0x04
	.zero		1


	//   ....[32]....
        /*0324*/ 	.word	0x00000c50
        /*0328*/ 	.word	0x000000ff
        /*032c*/ 	.word	0x000000e8
        /*0330*/ 	.short	0x0100
        /*0332*/ 	.byte	0x04
	.zero		1


	//   ....[33]....
        /*0334*/ 	.word	0x00000c60
        /*0338*/ 	.word	0x000000ff
        /*033c*/ 	.word	0x00000108
        /*0340*/ 	.short	0x0100
        /*0342*/ 	.byte	0x04
	.zero		1


	//   ....[34]....
        /*0344*/ 	.word	0x00000d50
        /*0348*/ 	.word	0x000000ff
        /*034c*/ 	.word	0x00000110
        /*0350*/ 	.short	0x0100
        /*0352*/ 	.byte	0x04
	.zero		1


	//   ....[35]....
        /*0354*/ 	.word	0x00000d60
        /*0358*/ 	.word	0x000000ff
        /*035c*/ 	.word	0x00000120
        /*0360*/ 	.short	0x0100
        /*0362*/ 	.byte	0x04
	.zero		1


	//   ....[36]....
        /*0364*/ 	.word	0x00000d70
        /*0368*/ 	.word	0x000000ff
        /*036c*/ 	.word	0x00000118
        /*0370*/ 	.short	0x0100
        /*0372*/ 	.byte	0x04
	.zero		1


	//   ....[37]....
        /*0374*/ 	.word	0x00000d80
        /*0378*/ 	.word	0x000000ff
        /*037c*/ 	.word	0x00000128
        /*0380*/ 	.short	0x0100
        /*0382*/ 	.byte	0x04
	.zero		1


	//   ....[38]....
        /*0384*/ 	.word	0x00000e80
        /*0388*/ 	.word	0x000000ff
        /*038c*/ 	.word	0x00000130
        /*0390*/ 	.short	0x0100
        /*0392*/ 	.byte	0x06
	.zero		1


	//   ....[39]....
        /*0394*/ 	.word	0x00001bc0
        /*0398*/ 	.word	0x00000000
        /*039c*/ 	.word	0x00000120
        /*03a0*/ 	.short	0x010a
        /*03a2*/ 	.byte	0xff
	.zero		1


	//   ....[40]....
        /*03a4*/ 	.word	0x00001bf0
        /*03a8*/ 	.word	0x00000000
        /*03ac*/ 	.word	0x00000110
        /*03b0*/ 	.short	0x0101
        /*03b2*/ 	.byte	0xff
	.zero		1


	//   ....[41]....
        /*03b4*/ 	.word	0x00001cb0
        /*03b8*/ 	.word	0x000000ff
        /*03bc*/ 	.word	0x00000030
        /*03c0*/ 	.short	0x010a
        /*03c2*/ 	.byte	0x04
	.zero		1


	//   ....[42]....
        /*03c4*/ 	.word	0x00001d80
        /*03c8*/ 	.word	0x000000ff
        /*03cc*/ 	.word	0x00000030
        /*03d0*/ 	.short	0x010a
        /*03d2*/ 	.byte	0x21
	.zero		1


	//   ....[43]....
        /*03d4*/ 	.word	0x00001f30
        /*03d8*/ 	.word	0x000000ff
        /*03dc*/ 	.word	0x00000030
        /*03e0*/ 	.short	0x010a
        /*03e2*/ 	.byte	0x05
	.zero		1


	//   ....[44]....
        /*03e4*/ 	.word	0x00002080
        /*03e8*/ 	.word	0x000000ff
        /*03ec*/ 	.word	0x000000a8
        /*03f0*/ 	.short	0x0101
        /*03f2*/ 	.byte	0x06
	.zero		1


	//   ....[45]....
        /*03f4*/ 	.word	0x000020a0
        /*03f8*/ 	.word	0x000000ff
        /*03fc*/ 	.word	0x00000030
        /*0400*/ 	.short	0x010a
        /*0402*/ 	.byte	0x04
	.zero		1


	//   ....[46]....
        /*0404*/ 	.word	0x00002120
        /*0408*/ 	.word	0x000000ff
        /*040c*/ 	.word	0x00000030
        /*0410*/ 	.short	0x010a
        /*0412*/ 	.byte	0x11
	.zero		1


	//   ....[47]....
        /*0414*/ 	.word	0x000022b0
        /*0418*/ 	.word	0x000000ff
        /*041c*/ 	.word	0x00000030
        /*0420*/ 	.short	0x010a
        /*0422*/ 	.byte	0x05
	.zero		1


	//   ....[48]....
        /*0424*/ 	.word	0x00002450
        /*0428*/ 	.word	0x00000003
        /*042c*/ 	.word	0x000000b0
        /*0430*/ 	.short	0x010a
        /*0432*/ 	.byte	0xff
	.zero		1


	//   ....[49]....
        /*0434*/ 	.word	0x000025a0
        /*0438*/ 	.word	0x00000000
        /*043c*/ 	.word	0x00000000
        /*0440*/ 	.short	0x0101
        /*0442*/ 	.byte	0xff
	.zero		1


	//   ....[50]....
        /*0444*/ 	.word	0x00002b50
        /*0448*/ 	.word	0x000000ff
        /*044c*/ 	.word	0x00000000
        /*0450*/ 	.short	0x010a
        /*0452*/ 	.byte	0x04
	.zero		1


	//   ....[51]....
        /*0454*/ 	.word	0x00002be0
        /*0458*/ 	.word	0x000000ff
        /*045c*/ 	.word	0x00000000
        /*0460*/ 	.short	0x010a
        /*0462*/ 	.byte	0x05
	.zero		1


	//   ....[52]....
        /*0464*/ 	.word	0x00002c70
        /*0468*/ 	.word	0x000000ff
        /*046c*/ 	.word	0x00000000
        /*0470*/ 	.short	0x010a
        /*0472*/ 	.byte	0x05
	.zero		1


	//   ....[53]....
        /*0474*/ 	.word	0x00002d00
        /*0478*/ 	.word	0x000000ff
        /*047c*/ 	.word	0x00000000
        /*0480*/ 	.short	0x010a
        /*0482*/ 	.byte	0x05
	.zero		1


	//   ....[54]....
        /*0484*/ 	.word	0x00002d90
        /*0488*/ 	.word	0x000000ff
        /*048c*/ 	.word	0x00000000
        /*0490*/ 	.short	0x010a
        /*0492*/ 	.byte	0x05
	.zero		1


	//   ....[55]....
        /*0494*/ 	.word	0x00002e30
        /*0498*/ 	.word	0x00000000
        /*049c*/ 	.word	0x00000000
        /*04a0*/ 	.short	0x010a
        /*04a2*/ 	.byte	0xff
	.zero		1


	//   ....[56]....
        /*04a4*/ 	.word	0x00002f50
        /*04a8*/ 	.word	0x00000002
        /*04ac*/ 	.word	0x00000110
        /*04b0*/ 	.short	0x010a
        /*04b2*/ 	.byte	0xff
	.zero		1


	//   ....[57]....
        /*04b4*/ 	.word	0x00002fc0
        /*04b8*/ 	.word	0x00000002
        /*04bc*/ 	.word	0x00000000
        /*04c0*/ 	.short	0x0101
        /*04c2*/ 	.byte	0xff
	.zero		1


	//   ....[58]....
        /*04c4*/ 	.word	0x00002fe0
        /*04c8*/ 	.word	0x000000ff
        /*04cc*/ 	.word	0x000000c0
        /*04d0*/ 	.short	0x010a
        /*04d2*/ 	.byte	0x04
	.zero		1


	//   ....[59]....
        /*04d4*/ 	.word	0x00003100
        /*04d8*/ 	.word	0x00000002
        /*04dc*/ 	.word	0x000000b0
        /*04e0*/ 	.short	0x010a
        /*04e2*/ 	.byte	0xff
	.zero		1


	//   ....[60]....
        /*04e4*/ 	.word	0x00003200
        /*04e8*/ 	.word	0x00000002
        /*04ec*/ 	.word	0x00000000
        /*04f0*/ 	.short	0x0101
        /*04f2*/ 	.byte	0xff
	.zero		1


	//   ....[61]....
        /*04f4*/ 	.word	0x00003290
        /*04f8*/ 	.word	0x000000ff
        /*04fc*/ 	.word	0x000000c0
        /*0500*/ 	.short	0x0106
        /*0502*/ 	.byte	0x04
	.zero		1


	//   ....[62]....
        /*0504*/ 	.word	0x000032b0
        /*0508*/ 	.word	0x000000ff
        /*050c*/ 	.word	0x000000c0
        /*0510*/ 	.short	0x010a
        /*0512*/ 	.byte	0x04
	.zero		1


	//   ....[63]....
        /*0514*/ 	.word	0x00003340
        /*0518*/ 	.word	0x000000ff
        /*051c*/ 	.word	0x000000c0
        /*0520*/ 	.short	0x0106
        /*0522*/ 	.byte	0x07
	.zero		1


	//   ....[64]....
        /*0524*/ 	.word	0x00003380
        /*0528*/ 	.word	0x00000000
        /*052c*/ 	.word	0x000000c0
        /*0530*/ 	.short	0x010a
        /*0532*/ 	.byte	0xff
	.zero		1


	//   ....[65]....
        /*0534*/ 	.word	0x000035c0
        /*0538*/ 	.word	0x000000ff
        /*053c*/ 	.word	0x00000008
        /*0540*/ 	.short	0x010a
        /*0542*/ 	.byte	0x05
	.zero		1


	//   ....[66]....
        /*0544*/ 	.word	0x000035e0
        /*0548*/ 	.word	0x000000ff
        /*054c*/ 	.word	0x00000008
        /*0550*/ 	.short	0x010a
        /*0552*/ 	.byte	0x05
	.zero		1


	//   ....[67]....
        /*0554*/ 	.word	0x00003770
        /*0558*/ 	.word	0x000000ff
        /*055c*/ 	.word	0x00000008
        /*0560*/ 	.short	0x010a
        /*0562*/ 	.byte	0x05
	.zero		1


	//   ....[68]....
        /*0564*/ 	.word	0x00003790
        /*0568*/ 	.word	0x000000ff
        /*056c*/ 	.word	0x00000008
        /*0570*/ 	.short	0x010a
        /*0572*/ 	.byte	0x05
	.zero		1


	//   ....[69]....
        /*0574*/ 	.word	0x00003850
        /*0578*/ 	.word	0x000000ff
        /*057c*/ 	.word	0x00000000
        /*0580*/ 	.short	0x0101
        /*0582*/ 	.byte	0x04
	.zero		1


	//   ....[70]....
        /*0584*/ 	.word	0x00003b90
        /*0588*/ 	.word	0x00000000
        /*058c*/ 	.word	0x000000b0
        /*0590*/ 	.short	0x010a
        /*0592*/ 	.byte	0xff
	.zero		1


	//   ....[71]....
        /*0594*/ 	.word	0x00003c50
        /*0598*/ 	.word	0x00000000
        /*059c*/ 	.word	0x00000000
        /*05a0*/ 	.short	0x0101
        /*05a2*/ 	.byte	0xff
	.zero		1


	//   ....[72]....
        /*05a4*/ 	.word	0x00003d10
        /*05a8*/ 	.word	0x000000ff
        /*05ac*/ 	.word	0x00000000
        /*05b0*/ 	.short	0x010a
        /*05b2*/ 	.byte	0x04
	.zero		1


	//   ....[73]....
        /*05b4*/ 	.word	0x00003d20
        /*05b8*/ 	.word	0x000000ff
        /*05bc*/ 	.word	0x000000f0
        /*05c0*/ 	.short	0x010a
        /*05c2*/ 	.byte	0x1f
	.zero		1


	//   ....[74]....
        /*05c4*/ 	.word	0x00003dd0
        /*05c8*/ 	.word	0x000000ff
        /*05cc*/ 	.word	0x00000000
        /*05d0*/ 	.short	0x010a
        /*05d2*/ 	.byte	0x05
	.zero		1


	//   ....[75]....
        /*05d4*/ 	.word	0x00003f00
        /*05d8*/ 	.word	0x000000ff
        /*05dc*/ 	.word	0x00000000
        /*05e0*/ 	.short	0x010a
        /*05e2*/ 	.byte	0x04
	.zero		1


	//   ....[76]....
        /*05e4*/ 	.word	0x00004200
        /*05e8*/ 	.word	0x000000ff
        /*05ec*/ 	.word	0x00000000
        /*05f0*/ 	.short	0x010a
        /*05f2*/ 	.byte	0x04
	.zero		1


	//   ....[77]....
        /*05f4*/ 	.word	0x00004290
        /*05f8*/ 	.word	0x000000ff
        /*05fc*/ 	.word	0x00000000
        /*0600*/ 	.short	0x010a
        /*0602*/ 	.byte	0x05
	.zero		1


	//   ....[78]....
        /*0604*/ 	.word	0x00004320
        /*0608*/ 	.word	0x000000ff
        /*060c*/ 	.word	0x00000000
        /*0610*/ 	.short	0x010a
        /*0612*/ 	.byte	0x05
	.zero		1


	//   ....[79]....
        /*0614*/ 	.word	0x000043c0
        /*0618*/ 	.word	0x00000000
        /*061c*/ 	.word	0x00000000
        /*0620*/ 	.short	0x010a
        /*0622*/ 	.byte	0xff
	.zero		1


	//   ....[80]....
        /*0624*/ 	.word	0x00004400
        /*0628*/ 	.word	0x00000000
        /*062c*/ 	.word	0x00000000
        /*0630*/ 	.short	0x010a
        /*0632*/ 	.byte	0xff
	.zero		1


	//   ....[81]....
        /*0634*/ 	.word	0x00004470
        /*0638*/ 	.word	0x000000ff
        /*063c*/ 	.word	0x00000000
        /*0640*/ 	.short	0x0101
        /*0642*/ 	.byte	0x04
	.zero		1


	//   ....[82]....
        /*0644*/ 	.word	0x000044b0
        /*0648*/ 	.word	0x000000ff
        /*064c*/ 	.word	0x00000130
        /*0650*/ 	.short	0x010a
        /*0652*/ 	.byte	0x1a
	.zero		1


	//   ....[83]....
        /*0654*/ 	.word	0x00004500
        /*0658*/ 	.word	0x000000ff
        /*065c*/ 	.word	0x00000000
        /*0660*/ 	.short	0x0101
        /*0662*/ 	.byte	0x04
	.zero		1


	//   ....[84]....
        /*0664*/ 	.word	0x000049a0
        /*0668*/ 	.word	0x0000000c
        /*066c*/ 	.word	0x000000b0
        /*0670*/ 	.short	0x010a
        /*0672*/ 	.byte	0xff
	.zero		1


	//   ....[85]....
        /*0674*/ 	.word	0x00004b10
        /*0678*/ 	.word	0x00000000
        /*067c*/ 	.word	0x00000000
        /*0680*/ 	.short	0x0101
        /*0682*/ 	.byte	0xff
	.zero		1


	//   ....[86]....
        /*0684*/ 	.word	0x00004fa0
        /*0688*/ 	.word	0x000000ff
        /*068c*/ 	.word	0x000000a8
        /*0690*/ 	.short	0x010a
        /*0692*/ 	.byte	0x15
	.zero		1


	//   ....[87]....
        /*0694*/ 	.word	0x00005120
        /*0698*/ 	.word	0x000000ff
        /*069c*/ 	.word	0x00000080
        /*06a0*/ 	.short	0x010a
        /*06a2*/ 	.byte	0x15
	.zero		1


	//   ....[88]....
        /*06a4*/ 	.word	0x00005320
        /*06a8*/ 	.word	0x000000ff
        /*06ac*/ 	.word	0x00000060
        /*06b0*/ 	.short	0x010b
        /*06b2*/ 	.byte	0x15
	.zero		1


	//   ....[89]....
        /*06b4*/ 	.word	0x00005330
        /*06b8*/ 	.word	0x000000ff
        /*06bc*/ 	.word	0x00000000
        /*06c0*/ 	.short	0x0101
        /*06c2*/ 	.byte	0x06
	.zero		1


	//   ....[90]....
        /*06c4*/ 	.word	0x00005340
        /*06c8*/ 	.word	0x000000ff
        /*06cc*/ 	.word	0x00000088
        /*06d0*/ 	.short	0x010a
        /*06d2*/ 	.byte	0x15
	.zero		1


	//   ....[91]....
        /*06d4*/ 	.word	0x000054f0
        /*06d8*/ 	.word	0x000000ff
        /*06dc*/ 	.word	0x00000068
        /*06e0*/ 	.short	0x010b
        /*06e2*/ 	.byte	0x15
	.zero		1


	//   ....[92]....
        /*06e4*/ 	.word	0x00005500
        /*06e8*/ 	.word	0x000000ff
        /*06ec*/ 	.word	0x00000000
        /*06f0*/ 	.short	0x0101
        /*06f2*/ 	.byte	0x06
	.zero		1


	//   ....[93]....
        /*06f4*/ 	.word	0x00005510
        /*06f8*/ 	.word	0x000000ff
        /*06fc*/ 	.word	0x00000090
        /*0700*/ 	.short	0x010a
        /*0702*/ 	.byte	0x15
	.zero		1


	//   ....[94]....
        /*0704*/ 	.word	0x000056c0
        /*0708*/ 	.word	0x000000ff
        /*070c*/ 	.word	0x00000070
        /*0710*/ 	.short	0x010b
        /*0712*/ 	.byte	0x15
	.zero		1


	//   ....[95]....
        /*0714*/ 	.word	0x000056d0
        /*0718*/ 	.word	0x000000ff
        /*071c*/ 	.word	0x00000000
        /*0720*/ 	.short	0x0101
        /*0722*/ 	.byte	0x06
	.zero		1


	//   ....[96]....
        /*0724*/ 	.word	0x000056e0
        /*0728*/ 	.word	0x000000ff
        /*072c*/ 	.word	0x00000098
        /*0730*/ 	.short	0x010a
        /*0732*/ 	.byte	0x15
	.zero		1


	//   ....[97]....
        /*0734*/ 	.word	0x00005920
        /*0738*/ 	.word	0x000000ff
        /*073c*/ 	.word	0x00000078
        /*0740*/ 	.short	0x010b
        /*0742*/ 	.byte	0x15
	.zero		1


	//   ....[98]....
        /*0744*/ 	.word	0x00005930
        /*0748*/ 	.word	0x000000ff
        /*074c*/ 	.word	0x00000000
        /*0750*/ 	.short	0x0101
        /*0752*/ 	.byte	0x25
	.zero		1


	//   ....[99]....
        /*0754*/ 	.word	0x00005970
        /*0758*/ 	.word	0x000000ff
        /*075c*/ 	.word	0x00000080
        /*0760*/ 	.short	0x010a
        /*0762*/ 	.byte	0x15
	.zero		1


	//   ....[100]....
        /*0764*/ 	.word	0x00005990
        /*0768*/ 	.word	0x000000ff
        /*076c*/ 	.word	0x00000088
        /*0770*/ 	.short	0x010a
        /*0772*/ 	.byte	0x15
	.zero		1


	//   ....[101]....
        /*0774*/ 	.word	0x000059b0
        /*0778*/ 	.word	0x000000ff
        /*077c*/ 	.word	0x00000090
        /*0780*/ 	.short	0x010a
        /*0782*/ 	.byte	0x15
	.zero		1


	//   ....[102]....
        /*0784*/ 	.word	0x000059f0
        /*0788*/ 	.word	0x00000000
        /*078c*/ 	.word	0x00000098
        /*0790*/ 	.short	0x010a
        /*0792*/ 	.byte	0xff
	.zero		1


	//   ....[103]....
        /*0794*/ 	.word	0x00005d10
        /*0798*/ 	.word	0x00000003
        /*079c*/ 	.word	0x000000b0
        /*07a0*/ 	.short	0x010a
        /*07a2*/ 	.byte	0xff
	.zero		1


	//   ....[104]....
        /*07a4*/ 	.word	0x00005e90
        /*07a8*/ 	.word	0x00000000
        /*07ac*/ 	.word	0x00000000
        /*07b0*/ 	.short	0x0101
        /*07b2*/ 	.byte	0xff
	.zero		1


	//   ....[105]....
        /*07b4*/ 	.word	0x00006970
        /*07b8*/ 	.word	0x000000ff
        /*07bc*/ 	.word	0x00000060
        /*07c0*/ 	.short	0x010a
        /*07c2*/ 	.byte	0x2b
	.zero		1


	//   ....[106]....
        /*07c4*/ 	.word	0x000069a0
        /*07c8*/ 	.word	0x00000036
        /*07cc*/ 	.word	0x000000d0
        /*07d0*/ 	.short	0x010a
        /*07d2*/ 	.byte	0xff
	.zero		1


	//   ....[107]....
        /*07d4*/ 	.word	0x00006ab0
        /*07d8*/ 	.word	0x000000ff
        /*07dc*/ 	.word	0x00000060
        /*07e0*/ 	.short	0x010a
        /*07e2*/ 	.byte	0x2b
	.zero		1


	//   ....[108]....
        /*07e4*/ 	.word	0x00006b80
        /*07e8*/ 	.word	0x00000036
        /*07ec*/ 	.word	0x000000d0
        /*07f0*/ 	.short	0x010a
        /*07f2*/ 	.byte	0xff
	.zero		1


	//   ....[109]....
        /*07f4*/ 	.word	0x00007340
        /*07f8*/ 	.word	0x00000000
        /*07fc*/ 	.word	0x00000000
        /*0800*/ 	.short	0x0101
        /*0802*/ 	.byte	0xff
	.zero		1


	//   ....[110]....
        /*0804*/ 	.word	0x00007350
        /*0808*/ 	.word	0x00000002
        /*080c*/ 	.word	0x00000060
        /*0810*/ 	.short	0x010a
        /*0812*/ 	.byte	0xff
	.zero		1


	//   ....[111]....
        /*0814*/ 	.word	0x00007410
        /*0818*/ 	.word	0x00000002
        /*081c*/ 	.word	0x00000060
        /*0820*/ 	.short	0x010a
        /*0822*/ 	.byte	0xff
	.zero		1


	//   ....[112]....
        /*0824*/ 	.word	0x00007c10
        /*0828*/ 	.word	0x00000000
        /*082c*/ 	.word	0x00000000
        /*0830*/ 	.short	0x0101
        /*0832*/ 	.byte	0xff
	.zero		1


	//   ....[113]....
        /*0834*/ 	.word	0x00007c30
        /*0838*/ 	.word	0x00000002
        /*083c*/ 	.word	0x00000060
        /*0840*/ 	.short	0x010a
        /*0842*/ 	.byte	0xff
	.zero		1


	//   ....[114]....
        /*0844*/ 	.word	0x00007ce0
        /*0848*/ 	.word	0x00000002
        /*084c*/ 	.word	0x00000060
        /*0850*/ 	.short	0x010a
        /*0852*/ 	.byte	0xff
	.zero		1


	//   ....[115]....
        /*0854*/ 	.word	0x000084e0
        /*0858*/ 	.word	0x00000000
        /*085c*/ 	.word	0x00000000
        /*0860*/ 	.short	0x0101
        /*0862*/ 	.byte	0xff
	.zero		1


	//   ....[116]....
        /*0864*/ 	.word	0x00008500
        /*0868*/ 	.word	0x00000003
        /*086c*/ 	.word	0x00000060
        /*0870*/ 	.short	0x010a
        /*0872*/ 	.byte	0xff
	.zero		1


	//   ....[117]....
        /*0874*/ 	.word	0x000085b0
        /*0878*/ 	.word	0x00000003
        /*087c*/ 	.word	0x00000060
        /*0880*/ 	.short	0x010a
        /*0882*/ 	.byte	0xff
	.zero		1


	//   ....[118]....
        /*0884*/ 	.word	0x00008860
        /*0888*/ 	.word	0x00000036
        /*088c*/ 	.word	0x00000000
        /*0890*/ 	.short	0x0101
        /*0892*/ 	.byte	0xff
	.zero		1


	//   ....[119]....
        /*0894*/ 	.word	0x00008e00
        /*0898*/ 	.word	0x00000000
        /*089c*/ 	.word	0x00000000
        /*08a0*/ 	.short	0x0101
        /*08a2*/ 	.byte	0xff
	.zero		1


	//   ....[120]....
        /*08a4*/ 	.word	0x000090a0
        /*08a8*/ 	.word	0x000000ff
        /*08ac*/ 	.word	0x00000000
        /*08b0*/ 	.short	0x0101
        /*08b2*/ 	.byte	0x06
	.zero		1


	//   ....[121]....
        /*08b4*/ 	.word	0x000090c0
        /*08b8*/ 	.word	0x00000000
        /*08bc*/ 	.word	0x00000120
        /*08c0*/ 	.short	0x010a
        /*08c2*/ 	.byte	0xff
	.zero		1


	//   ....[122]....
        /*08c4*/ 	.word	0x00009120
        /*08c8*/ 	.word	0x00000000
        /*08cc*/ 	.word	0x00000030
        /*08d0*/ 	.short	0x010a
        /*08d2*/ 	.byte	0xff
	.zero		1


	//   ....[123]....
        /*08d4*/ 	.word	0x00009180
        /*08d8*/ 	.word	0x00000000
        /*08dc*/ 	.word	0x00000030
        /*08e0*/ 	.short	0x010a
        /*08e2*/ 	.byte	0xff
	.zero		1


	//   ....[124]....
        /*08e4*/ 	.word	0x000091d0
        /*08e8*/ 	.word	0x00000003
        /*08ec*/ 	.word	0x000000b0
        /*08f0*/ 	.short	0x010a
        /*08f2*/ 	.byte	0xff
	.zero		1


	//   ....[125]....
        /*08f4*/ 	.word	0x00009230
        /*08f8*/ 	.word	0x00000000
        /*08fc*/ 	.word	0x00000000
        /*0900*/ 	.short	0x010a
        /*0902*/ 	.byte	0xff
	.zero		1


	//   ....[126]....
        /*0904*/ 	.word	0x00009290
        /*0908*/ 	.word	0x00000000
        /*090c*/ 	.word	0x00000000
        /*0910*/ 	.short	0x010a
        /*0912*/ 	.byte	0xff
	.zero		1


	//   ....[127]....
        /*0914*/ 	.word	0x000092f0
        /*0918*/ 	.word	0x00000000
        /*091c*/ 	.word	0x00000000
        /*0920*/ 	.short	0x010a
        /*0922*/ 	.byte	0xff
	.zero		1


	//   ....[128]....
        /*0924*/ 	.word	0x00009350
        /*0928*/ 	.word	0x00000000
        /*092c*/ 	.word	0x00000000
        /*0930*/ 	.short	0x010a
        /*0932*/ 	.byte	0xff
	.zero		1


	//   ....[129]....
        /*0934*/ 	.word	0x000093b0
        /*0938*/ 	.word	0x00000000
        /*093c*/ 	.word	0x00000000
        /*0940*/ 	.short	0x010a
        /*0942*/ 	.byte	0xff
	.zero		1


	//   ....[130]....
        /*0944*/ 	.word	0x00009400
        /*0948*/ 	.word	0x00000002
        /*094c*/ 	.word	0x00000110
        /*0950*/ 	.short	0x010a
        /*0952*/ 	.byte	0xff
	.zero		1


	//   ....[131]....
        /*0954*/ 	.word	0x00009460
        /*0958*/ 	.word	0x00000002
        /*095c*/ 	.word	0x000000c0
        /*0960*/ 	.short	0x010a
        /*0962*/ 	.byte	0xff
	.zero		1


	//   ....[132]....
        /*0964*/ 	.word	0x000094b0
        /*0968*/ 	.word	0x00000002
        /*096c*/ 	.word	0x000000b0
        /*0970*/ 	.short	0x010a
        /*0972*/ 	.byte	0xff
	.zero		1


	//   ....[133]....
        /*0974*/ 	.word	0x00009510
        /*0978*/ 	.word	0x00000000
        /*097c*/ 	.word	0x000000c0
        /*0980*/ 	.short	0x010a
        /*0982*/ 	.byte	0xff
	.zero		1


	//   ....[134]....
        /*0984*/ 	.word	0x00009570
        /*0988*/ 	.word	0x00000005
        /*098c*/ 	.word	0x00000008
        /*0990*/ 	.short	0x010a
        /*0992*/ 	.byte	0xff
	.zero		1


	//   ....[135]....
        /*0994*/ 	.word	0x00009650
        /*0998*/ 	.word	0x00000000
        /*099c*/ 	.word	0x00000008
        /*09a0*/ 	.short	0x010a
        /*09a2*/ 	.byte	0xff
	.zero		1


	//   ....[136]....
        /*09a4*/ 	.word	0x000096a0
        /*09a8*/ 	.word	0x00000000
        /*09ac*/ 	.word	0x000000b0
        /*09b0*/ 	.short	0x010a
        /*09b2*/ 	.byte	0xff
	.zero		1


	//   ....[137]....
        /*09b4*/ 	.word	0x00009700
        /*09b8*/ 	.word	0x00000000
        /*09bc*/ 	.word	0x000000f0
        /*09c0*/ 	.short	0x010a
        /*09c2*/ 	.byte	0xff
	.zero		1


	//   ....[138]....
        /*09c4*/ 	.word	0x00009760
        /*09c8*/ 	.word	0x00000000
        /*09cc*/ 	.word	0x00000000
        /*09d0*/ 	.short	0x010a
        /*09d2*/ 	.byte	0xff
	.zero		1


	//   ....[139]....
        /*09d4*/ 	.word	0x000097c0
        /*09d8*/ 	.word	0x00000000
        /*09dc*/ 	.word	0x00000000
        /*09e0*/ 	.short	0x010a
        /*09e2*/ 	.byte	0xff
	.zero		1


	//   ....[140]....
        /*09e4*/ 	.word	0x00009820
        /*09e8*/ 	.word	0x00000000
        /*09ec*/ 	.word	0x00000000
        /*09f0*/ 	.short	0x010a
        /*09f2*/ 	.byte	0xff
	.zero		1


	//   ....[141]....
        /*09f4*/ 	.word	0x00009880
        /*09f8*/ 	.word	0x00000000
        /*09fc*/ 	.word	0x00000000
        /*0a00*/ 	.short	0x010a
        /*0a02*/ 	.byte	0xff
	.zero		1


	//   ....[142]....
        /*0a04*/ 	.word	0x000098e0
        /*0a08*/ 	.word	0x00000000
        /*0a0c*/ 	.word	0x00000130
        /*0a10*/ 	.short	0x010a
        /*0a12*/ 	.byte	0xff
	.zero		1


	//   ....[143]....
        /*0a14*/ 	.word	0x00009930
        /*0a18*/ 	.word	0x0000000c
        /*0a1c*/ 	.word	0x000000b0
        /*0a20*/ 	.short	0x010a
        /*0a22*/ 	.byte	0xff
	.zero		1


	//   ....[144]....
        /*0a24*/ 	.word	0x00009990
        /*0a28*/ 	.word	0x00000000
        /*0a2c*/ 	.word	0x000000a8
        /*0a30*/ 	.short	0x010a
        /*0a32*/ 	.byte	0xff
	.zero		1


	//   ....[145]....
        /*0a34*/ 	.word	0x000099f0
        /*0a38*/ 	.word	0x00000000
        /*0a3c*/ 	.word	0x00000080
        /*0a40*/ 	.short	0x010a
        /*0a42*/ 	.byte	0xff
	.zero		1


	//   ....[146]....
        /*0a44*/ 	.word	0x00009a50
        /*0a48*/ 	.word	0x00000000
        /*0a4c*/ 	.word	0x00000088
        /*0a50*/ 	.short	0x010a
        /*0a52*/ 	.byte	0xff
	.zero		1


	//   ....[147]....
        /*0a54*/ 	.word	0x00009ab0
        /*0a58*/ 	.word	0x00000000
        /*0a5c*/ 	.word	0x00000090
        /*0a60*/ 	.short	0x010a
        /*0a62*/ 	.byte	0xff
	.zero		1


	//   ....[148]....
        /*0a64*/ 	.word	0x00009b10
        /*0a68*/ 	.word	0x00000000
        /*0a6c*/ 	.word	0x00000098
        /*0a70*/ 	.short	0x010a
        /*0a72*/ 	.byte	0xff
	.zero		1


	//   ....[149]....
        /*0a74*/ 	.word	0x00009b70
        /*0a78*/ 	.word	0x00000000
        /*0a7c*/ 	.word	0x00000080
        /*0a80*/ 	.short	0x010a
        /*0a82*/ 	.byte	0xff
	.zero		1


	//   ....[150]....
        /*0a84*/ 	.word	0x00009bd0
        /*0a88*/ 	.word	0x00000000
        /*0a8c*/ 	.word	0x00000088
        /*0a90*/ 	.short	0x010a
        /*0a92*/ 	.byte	0xff
	.zero		1


	//   ....[151]....
        /*0a94*/ 	.word	0x00009c30
        /*0a98*/ 	.word	0x00000000
        /*0a9c*/ 	.word	0x00000090
        /*0aa0*/ 	.short	0x010a
        /*0aa2*/ 	.byte	0xff
	.zero		1


	//   ....[152]....
        /*0aa4*/ 	.word	0x00009c80
        /*0aa8*/ 	.word	0x00000003
        /*0aac*/ 	.word	0x000000b0
        /*0ab0*/ 	.short	0x010a
        /*0ab2*/ 	.byte	0xff
	.zero		1


	//   ....[153]....
        /*0ab4*/ 	.word	0x00009ce0
        /*0ab8*/ 	.word	0x00000002
        /*0abc*/ 	.word	0x00000060
        /*0ac0*/ 	.short	0x010a
        /*0ac2*/ 	.byte	0xff
	.zero		1


	//   ....[154]....
        /*0ac4*/ 	.word	0x00009d30
        /*0ac8*/ 	.word	0x00000036
        /*0acc*/ 	.word	0x000000d0
        /*0ad0*/ 	.short	0x010a
        /*0ad2*/ 	.byte	0xff
	.zero		1


	//   ....[155]....
        /*0ad4*/ 	.word	0x00009d80
        /*0ad8*/ 	.word	0x00000002
        /*0adc*/ 	.word	0x00000060
        /*0ae0*/ 	.short	0x010a
        /*0ae2*/ 	.byte	0xff
	.zero		1


	//   ....[156]....
        /*0ae4*/ 	.word	0x00009dd0
        /*0ae8*/ 	.word	0x00000002
        /*0aec*/ 	.word	0x00000060
        /*0af0*/ 	.short	0x010a
        /*0af2*/ 	.byte	0xff
	.zero		1


	//   ....[157]....
        /*0af4*/ 	.word	0x00009e20
        /*0af8*/ 	.word	0x00000003
        /*0afc*/ 	.word	0x00000060
        /*0b00*/ 	.short	0x010a
        /*0b02*/ 	.byte	0xff
	.zero		1


	//----- nvinfo : EIATTR_NUM_MBARRIERS
	.align		4
.L_47:
        /*0b04*/ 	.byte	0x03, 0x38
        /*0b06*/ 	.short	0x0027


	//----- nvinfo : EIATTR_EXIT_INSTR_OFFSETS
	.align		4
        /*0b08*/ 	.byte	0x04, 0x1c
        /*0b0a*/ 	.short	(.L_49 - .L_48)


	//   ....[0]....
.L_48:
        /*0b0c*/ 	.word	0x00002e60


	//   ....[1]....
        /*0b10*/ 	.word	0x00003350


	//   ....[2]....
        /*0b14*/ 	.word	0x000033b0


	//   ....[3]....
        /*0b18*/ 	.word	0x00004730


	//   ....[4]....
        /*0b1c*/ 	.word	0x00005a20


	//   ....[5]....
        /*0b20*/ 	.word	0x00005a60


	//   ....[6]....
        /*0b24*/ 	.word	0x00008fa0


	//   ....[7]....
        /*0b28*/ 	.word	0x00009010


	//   ....[8]....
        /*0b2c*/ 	.word	0x00009040


	//   ....[9]....
        /*0b30*/ 	.word	0x000090b0


	//----- nvinfo : EIATTR_MAX_THREADS
	.align		4
.L_49:
        /*0b34*/ 	.byte	0x04, 0x05
        /*0b36*/ 	.short	(.L_51 - .L_50)
.L_50:
        /*0b38*/ 	.word	0x00000100
        /*0b3c*/ 	.word	0x00000001
        /*0b40*/ 	.word	0x00000001


	//----- nvinfo : EIATTR_CRS_STACK_SIZE
	.align		4
.L_51:
        /*0b44*/ 	.byte	0x04, 0x1e
        /*0b46*/ 	.short	(.L_53 - .L_52)
.L_52:
        /*0b48*/ 	.word	0x00000000


	//----- nvinfo : EIATTR_CBANK_PARAM_SIZE
	.align		4
.L_53:
        /*0b4c*/ 	.byte	0x03, 0x19
        /*0b4e*/ 	.short	0x0800


	//----- nvinfo : EIATTR_PARAM_CBANK
	.align		4
        /*0b50*/ 	.byte	0x04, 0x0a
        /*0b52*/ 	.short	(.L_55 - .L_54)
	.align		4
.L_54:
        /*0b54*/ 	.word	index@(.nv.constant0._ZN7cutlass13device_kernelINS_4gemm6kernel13GemmUniversalIN4cute5tupleIJiiiiEEENS1_10collective13CollectiveMmaINS1_35MainloopSm100TmaUmmaWarpSpecializedILi6ELi2ELi4ENS5_IJNS4_1CILi4EEENSA_ILi2EEENSA_ILi1EEEEEEEENS5_IJNSA_ILi128EEESG_NSA_ILi64EEEEEENS_6half_tENS5_IJlSD_lEEESJ_SK_NS4_8TiledMMAINS4_8MMA_AtomIJNS4_26SM100_MMA_F16BF16_2x1SM_SSISJ_SJ_fLi128ELi128ELNS4_4UMMA5MajorE0ELSP_0ELNSO_7ScaleInE0ELSQ_0EEEEEENS4_6LayoutINS5_IJSD_SD_SD_EEENS5_IJNSA_ILi0EEESV_SV_EEEEENS5_IJNS4_10UnderscoreESY_SY_EEEEENS4_28SM100_TMA_2SM_LOAD_MULTICASTENS4_14ComposedLayoutINS4_7SwizzleILi3ELi4ELi3EEENS4_18smem_ptr_flag_bitsILi16EEENST_INS5_IJNSA_ILi8EEESH_EEENS5_IJSH_SD_EEEEEEEvNS4_8identityES11_S1B_vS1C_EENS_8epilogue10collective18CollectiveEpilogueINS1E_23Sm100TmaWarpSpecializedILi4ELi2ELi16ELb1ELb0EEEJNS5_IJSH_SG_SH_EEENS5_IJNST_ISH_SD_EENST_INS5_IJNSA_ILi16EEESC_EEENS5_IJSD_SH_EEEEEEEESJ_SK_SJ_SK_NS1E_6fusion15FusionCallbacksIS1I_NS1Q_17LinearCombinationISJ_fSJ_fLNS_15FloatRoundStyleE2EEES1J_S1P_JEEENS4_5SM1004TMEM4LOAD26SM100_TMEM_LOAD_32dp32b16xENS4_13SM90_TMA_LOADENS12_INS13_ILi1ELi4ELi3EEES16_NST_INS5_IJS17_S1L_EEENS5_IJS1L_SD_EEEEEEENS4_39AutoVectorizingCopyWithAssumedAlignmentILi128EEENS4_14SM90_TMA_STOREES25_S27_S27_EEEvvEEEEvNT_6ParamsE)
        /*0b58*/ 	.short	0x0380
        /*0b5a*/ 	.short	0x0800


	//----- nvinfo : EIATTR_SW_WAR
	.align		4
.L_55:
        /*0b5c*/ 	.byte	0x04, 0x36
        /*0b5e*/ 	.short	(.L_57 - .L_56)
.L_56:
        /*0b60*/ 	.word	0x00000008
.L_57:


//--------------------- .nv.callgraph             --------------------------
	.section	.nv.callgraph,"",@"SHT_CUDA_CALLGRAPH"
	.align	4
	.sectionentsize	8
	.align		4
        /*0000*/ 	.word	0x00000000
	.align		4
        /*0004*/ 	.word	0xffffffff
	.align		4
        /*0008*/ 	.word	index@(_ZN7cutlass13device_kernelINS_4gemm6kernel13GemmUniversalIN4cute5tupleIJiiiiEEENS1_10collective13CollectiveMmaINS1_35MainloopSm100TmaUmmaWarpSpecializedILi6ELi2ELi4ENS5_IJNS4_1CILi4EEENSA_ILi2EEENSA_ILi1EEEEEEEENS5_IJNSA_ILi128EEESG_NSA_ILi64EEEEEENS_6half_tENS5_IJlSD_lEEESJ_SK_NS4_8TiledMMAINS4_8MMA_AtomIJNS4_26SM100_MMA_F16BF16_2x1SM_SSISJ_SJ_fLi128ELi128ELNS4_4UMMA5MajorE0ELSP_0ELNSO_7ScaleInE0ELSQ_0EEEEEENS4_6LayoutINS5_IJSD_SD_SD_EEENS5_IJNSA_ILi0EEESV_SV_EEEEENS5_IJNS4_10UnderscoreESY_SY_EEEEENS4_28SM100_TMA_2SM_LOAD_MULTICASTENS4_14ComposedLayoutINS4_7SwizzleILi3ELi4ELi3EEENS4_18smem_ptr_flag_bitsILi16EEENST_INS5_IJNSA_ILi8EEESH_EEENS5_IJSH_SD_EEEEEEEvNS4_8identityES11_S1B_vS1C_EENS_8epilogue10collective18CollectiveEpilogueINS1E_23Sm100TmaWarpSpecializedILi4ELi2ELi16ELb1ELb0EEEJNS5_IJSH_SG_SH_EEENS5_IJNST_ISH_SD_EENST_INS5_IJNSA_ILi16EEESC_EEENS5_IJSD_SH_EEEEEEEESJ_SK_SJ_SK_NS1E_6fusion15FusionCallbacksIS1I_NS1Q_17LinearCombinationISJ_fSJ_fLNS_15FloatRoundStyleE2EEES1J_S1P_JEEENS4_5SM1004TMEM4LOAD26SM100_TMEM_LOAD_32dp32b16xENS4_13SM90_TMA_LOADENS12_INS13_ILi1ELi4ELi3EEES16_NST_INS5_IJS17_S1L_EEENS5_IJS1L_SD_EEEEEEENS4_39AutoVectorizingCopyWithAssumedAlignmentILi128EEENS4_14SM90_TMA_STOREES25_S27_S27_EEEvvEEEEvNT_6ParamsE)
	.align		4
        /*000c*/ 	.word	index@(__assertfail)
	.align		4
        /*0010*/ 	.word	0x00000000
	.align		4
        /*0014*/ 	.word	0xfffffffe
	.align		4
        /*0018*/ 	.word	0x00000000
	.align		4
        /*001c*/ 	.word	0xfffffffd
	.align		4
        /*0020*/ 	.word	0x00000000
	.align		4
        /*0024*/ 	.word	0xfffffffc


//--------------------- .nv.constant4             --------------------------
	.section	.nv.constant4,"a",@progbits
	.align	8
	.align		8
.nv.constant4:
        /*0000*/ 	.dword	__assertfail
	.align		8
        /*0008*/ 	.dword	__unnamed_1
	.align		8
        /*0010*/ 	.dword	__unnamed_2
	.align		8
        /*0018*/ 	.dword	_ZN40_INTERNAL_b06f85fb_4_k_cu_210d949f_360844cuda3std3__45__cpo5beginE
	.align		8
        /*0020*/ 	.dword	_ZN40_INTERNAL_b06f85fb_4_k_cu_210d949f_360844cuda3std3__45__cpo3endE
	.align		8
        /*0028*/ 	.dword	_ZN40_INTERNAL_b06f85fb_4_k_cu_210d949f_360844cuda3std3__45__cpo6cbeginE
	.align		8
        /*0030*/ 	.dword	_ZN40_INTERNAL_b06f85fb_4_k_cu_210d949f_360844cuda3std3__45__cpo4cendE
	.align		8
        /*0038*/ 	.dword	_ZN40_INTERNAL_b06f85fb_4_k_cu_210d949f_360844cuda3std3__442_GLOBAL__N__b06f85fb_4_k_cu_210d949f_360846ignoreE
	.align		8
        /*0040*/ 	.dword	_ZN40_INTERNAL_b06f85fb_4_k_cu_210d949f_360844cuda3std3__419piecewise_constructE
	.align		8
        /*0048*/ 	.dword	_ZN40_INTERNAL_b06f85fb_4_k_cu_210d949f_360844cuda3std3__48in_placeE
	.align		8
        /*0050*/ 	.dword	_ZN40_INTERNAL_b06f85fb_4_k_cu_210d949f_360844cuda3std6ranges3__45__cpo4swapE
	.align		8
        /*0058*/ 	.dword	_ZN40_INTERNAL_b06f85fb_4_k_cu_210d949f_360844cuda3std6ranges3__45__cpo9iter_moveE
	.align		8
        /*0060*/ 	.dword	_ZN40_INTERNAL_b06f85fb_4_k_cu_210d949f_360844cute7productE
	.align		8
        /*0068*/ 	.dword	_ZN40_INTERNAL_b06f85fb_4_k_cu_210d949f_360844cute1_E
	.align		8
        /*0070*/ 	.dword	$str$25
	.align		8
        /*0078*/ 	.dword	$str$26
	.align		8
        /*0080*/ 	.dword	$str$27
	.align		8
        /*0088*/ 	.dword	$str$28


//--------------------- .text._ZN7cutlass13device_kernelINS_4gemm6kernel13GemmUniversalIN4cute5tupleIJiiiiEEENS1_10collective13CollectiveMmaINS1_35MainloopSm100TmaUmmaWarpSpecializedILi6ELi2ELi4ENS5_IJNS4_1CILi4EEENSA_ILi2EEENSA_ILi1EEEEEEEENS5_IJNSA_ILi128EEESG_NSA_ILi64EEEEEENS_6half_tENS5_IJlSD_lEEESJ_SK_NS4_8TiledMMAINS4_8MMA_AtomIJNS4_26SM100_MMA_F16BF16_2x1SM_SSISJ_SJ_fLi128ELi128ELNS4_4UMMA5MajorE0ELSP_0ELNSO_7ScaleInE0ELSQ_0EEEEEENS4_6LayoutINS5_IJSD_SD_SD_EEENS5_IJNSA_ILi0EEESV_SV_EEEEENS5_IJNS4_10UnderscoreESY_SY_EEEEENS4_28SM100_TMA_2SM_LOAD_MULTICASTENS4_14ComposedLayoutINS4_7SwizzleILi3ELi4ELi3EEENS4_18smem_ptr_flag_bitsILi16EEENST_INS5_IJNSA_ILi8EEESH_EEENS5_IJSH_SD_EEEEEEEvNS4_8identityES11_S1B_vS1C_EENS_8epilogue10collective18CollectiveEpilogueINS1E_23Sm100TmaWarpSpecializedILi4ELi2ELi16ELb1ELb0EEEJNS5_IJSH_SG_SH_EEENS5_IJNST_ISH_SD_EENST_INS5_IJNSA_ILi16EEESC_EEENS5_IJSD_SH_EEEEEEEESJ_SK_SJ_SK_NS1E_6fusion15FusionCallbacksIS1I_NS1Q_17LinearCombinationISJ_fSJ_fLNS_15FloatRoundStyleE2EEES1J_S1P_JEEENS4_5SM1004TMEM4LOAD26SM100_TMEM_LOAD_32dp32b16xENS4_13SM90_TMA_LOADENS12_INS13_ILi1ELi4ELi3EEES16_NST_INS5_IJS17_S1L_EEENS5_IJS1L_SD_EEEEEEENS4_39AutoVectorizingCopyWithAssumedAlignmentILi128EEENS4_14SM90_TMA_STOREES25_S27_S27_EEEvvEEEEvNT_6ParamsE --------------------------
	.section	.text._ZN7cutlass13device_kernelINS_4gemm6kernel13GemmUniversalIN4cute5tupleIJiiiiEEENS1_10collective13CollectiveMmaINS1_35MainloopSm100TmaUmmaWarpSpecializedILi6ELi2ELi4ENS5_IJNS4_1CILi4EEENSA_ILi2EEENSA_ILi1EEEEEEEENS5_IJNSA_ILi128EEESG_NSA_ILi64EEEEEENS_6half_tENS5_IJlSD_lEEESJ_SK_NS4_8TiledMMAINS4_8MMA_AtomIJNS4_26SM100_MMA_F16BF16_2x1SM_SSISJ_SJ_fLi128ELi128ELNS4_4UMMA5MajorE0ELSP_0ELNSO_7ScaleInE0ELSQ_0EEEEEENS4_6LayoutINS5_IJSD_SD_SD_EEENS5_IJNSA_ILi0EEESV_SV_EEEEENS5_IJNS4_10UnderscoreESY_SY_EEEEENS4_28SM100_TMA_2SM_LOAD_MULTICASTENS4_14ComposedLayoutINS4_7SwizzleILi3ELi4ELi3EEENS4_18smem_ptr_flag_bitsILi16EEENST_INS5_IJNSA_ILi8EEESH_EEENS5_IJSH_SD_EEEEEEEvNS4_8identityES11_S1B_vS1C_EENS_8epilogue10collective18CollectiveEpilogueINS1E_23Sm100TmaWarpSpecializedILi4ELi2ELi16ELb1ELb0EEEJNS5_IJSH_SG_SH_EEENS5_IJNST_ISH_SD_EENST_INS5_IJNSA_ILi16EEESC_EEENS5_IJSD_SH_EEEEEEEESJ_SK_SJ_SK_NS1E_6fusion15FusionCallbacksIS1I_NS1Q_17LinearCombinationISJ_fSJ_fLNS_15FloatRoundStyleE2EEES1J_S1P_JEEENS4_5SM1004TMEM4LOAD26SM100_TMEM_LOAD_32dp32b16xENS4_13SM90_TMA_LOADENS12_INS13_ILi1ELi4ELi3EEES16_NST_INS5_IJS17_S1L_EEENS5_IJS1L_SD_EEEEEEENS4_39AutoVectorizingCopyWithAssumedAlignmentILi128EEENS4_14SM90_TMA_STOREES25_S27_S27_EEEvvEEEEvNT_6ParamsE,"ax",@progbits
	.align	128
.text._ZN7cutlass13device_kernelINS_4gemm6kernel13GemmUniversalIN4cute5tupleIJiiiiEEENS1_10collective13CollectiveMmaINS1_35MainloopSm100TmaUmmaWarpSpecializedILi6ELi2ELi4ENS5_IJNS4_1CILi4EEENSA_ILi2EEENSA_ILi1EEEEEEEENS5_IJNSA_ILi128EEESG_NSA_ILi64EEEEEENS_6half_tENS5_IJlSD_lEEESJ_SK_NS4_8TiledMMAINS4_8MMA_AtomIJNS4_26SM100_MMA_F16BF16_2x1SM_SSISJ_SJ_fLi128ELi128ELNS4_4UMMA5MajorE0ELSP_0ELNSO_7ScaleInE0ELSQ_0EEEEEENS4_6LayoutINS5_IJSD_SD_SD_EEENS5_IJNSA_ILi0EEESV_SV_EEEEENS5_IJNS4_10UnderscoreESY_SY_EEEEENS4_28SM100_TMA_2SM_LOAD_MULTICASTENS4_14ComposedLayoutINS4_7SwizzleILi3ELi4ELi3EEENS4_18smem_ptr_flag_bitsILi16EEENST_INS5_IJNSA_ILi8EEESH_EEENS5_IJSH_SD_EEEEEEEvNS4_8identityES11_S1B_vS1C_EENS_8epilogue10collective18CollectiveEpilogueINS1E_23Sm100TmaWarpSpecializedILi4ELi2ELi16ELb1ELb0EEEJNS5_IJSH_SG_SH_EEENS5_IJNST_ISH_SD_EENST_INS5_IJNSA_ILi16EEESC_EEENS5_IJSD_SH_EEEEEEEESJ_SK_SJ_SK_NS1E_6fusion15FusionCallbacksIS1I_NS1Q_17LinearCombinationISJ_fSJ_fLNS_15FloatRoundStyleE2EEES1J_S1P_JEEENS4_5SM1004TMEM4LOAD26SM100_TMEM_LOAD_32dp32b16xENS4_13SM90_TMA_LOADENS12_INS13_ILi1ELi4ELi3EEES16_NST_INS5_IJS17_S1L_EEENS5_IJS1L_SD_EEEEEEENS4_39AutoVectorizingCopyWithAssumedAlignmentILi128EEENS4_14SM90_TMA_STOREES25_S27_S27_EEEvvEEEEvNT_6ParamsE:
        .type           _ZN7cutlass13device_kernelINS_4gemm6kernel13GemmUniversalIN4cute5tupleIJiiiiEEENS1_10collective13CollectiveMmaINS1_35MainloopSm100TmaUmmaWarpSpecializedILi6ELi2ELi4ENS5_IJNS4_1CILi4EEENSA_ILi2EEENSA_ILi1EEEEEEEENS5_IJNSA_ILi128EEESG_NSA_ILi64EEEEEENS_6half_tENS5_IJlSD_lEEESJ_SK_NS4_8TiledMMAINS4_8MMA_AtomIJNS4_26SM100_MMA_F16BF16_2x1SM_SSISJ_SJ_fLi128ELi128ELNS4_4UMMA5MajorE0ELSP_0ELNSO_7ScaleInE0ELSQ_0EEEEEENS4_6LayoutINS5_IJSD_SD_SD_EEENS5_IJNSA_ILi0EEESV_SV_EEEEENS5_IJNS4_10UnderscoreESY_SY_EEEEENS4_28SM100_TMA_2SM_LOAD_MULTICASTENS4_14ComposedLayoutINS4_7SwizzleILi3ELi4ELi3EEENS4_18smem_ptr_flag_bitsILi16EEENST_INS5_IJNSA_ILi8EEESH_EEENS5_IJSH_SD_EEEEEEEvNS4_8identityES11_S1B_vS1C_EENS_8epilogue10collective18CollectiveEpilogueINS1E_23Sm100TmaWarpSpecializedILi4ELi2ELi16ELb1ELb0EEEJNS5_IJSH_SG_SH_EEENS5_IJNST_ISH_SD_EENST_INS5_IJNSA_ILi16EEESC_EEENS5_IJSD_SH_EEEEEEEESJ_SK_SJ_SK_NS1E_6fusion15FusionCallbacksIS1I_NS1Q_17LinearCombinationISJ_fSJ_fLNS_15FloatRoundStyleE2EEES1J_S1P_JEEENS4_5SM1004TMEM4LOAD26SM100_TMEM_LOAD_32dp32b16xENS4_13SM90_TMA_LOADENS12_INS13_ILi1ELi4ELi3EEES16_NST_INS5_IJS17_S1L_EEENS5_IJS1L_SD_EEEEEEENS4_39AutoVectorizingCopyWithAssumedAlignmentILi128EEENS4_14SM90_TMA_STOREES25_S27_S27_EEEvvEEEEvNT_6ParamsE,@function
        .size           _ZN7cutlass13device_kernelINS_4gemm6kernel13GemmUniversalIN4cute5tupleIJiiiiEEENS1_10collective13CollectiveMmaINS1_35MainloopSm100TmaUmmaWarpSpecializedILi6ELi2ELi4ENS5_IJNS4_1CILi4EEENSA_ILi2EEENSA_ILi1EEEEEEEENS5_IJNSA_ILi128EEESG_NSA_ILi64EEEEEENS_6half_tENS5_IJlSD_lEEESJ_SK_NS4_8TiledMMAINS4_8MMA_AtomIJNS4_26SM100_MMA_F16BF16_2x1SM_SSISJ_SJ_fLi128ELi128ELNS4_4UMMA5MajorE0ELSP_0ELNSO_7ScaleInE0ELSQ_0EEEEEENS4_6LayoutINS5_IJSD_SD_SD_EEENS5_IJNSA_ILi0EEESV_SV_EEEEENS5_IJNS4_10UnderscoreESY_SY_EEEEENS4_28SM100_TMA_2SM_LOAD_MULTICASTENS4_14ComposedLayoutINS4_7SwizzleILi3ELi4ELi3EEENS4_18smem_ptr_flag_bitsILi16EEENST_INS5_IJNSA_ILi8EEESH_EEENS5_IJSH_SD_EEEEEEEvNS4_8identityES11_S1B_vS1C_EENS_8epilogue10collective18CollectiveEpilogueINS1E_23Sm100TmaWarpSpecializedILi4ELi2ELi16ELb1ELb0EEEJNS5_IJSH_SG_SH_EEENS5_IJNST_ISH_SD_EENST_INS5_IJNSA_ILi16EEESC_EEENS5_IJSD_SH_EEEEEEEESJ_SK_SJ_SK_NS1E_6fusion15FusionCallbacksIS1I_NS1Q_17LinearCombinationISJ_fSJ_fLNS_15FloatRoundStyleE2EEES1J_S1P_JEEENS4_5SM1004TMEM4LOAD26SM100_TMEM_LOAD_32dp32b16xENS4_13SM90_TMA_LOADENS12_INS13_ILi1ELi4ELi3EEES16_NST_INS5_IJS17_S1L_EEENS5_IJS1L_SD_EEEEEEENS4_39AutoVectorizingCopyWithAssumedAlignmentILi128EEENS4_14SM90_TMA_STOREES25_S27_S27_EEEvvEEEEvNT_6ParamsE,(.L_x_203 - _ZN7cutlass13device_kernelINS_4gemm6kernel13GemmUniversalIN4cute5tupleIJiiiiEEENS1_10collective13CollectiveMmaINS1_35MainloopSm100TmaUmmaWarpSpecializedILi6ELi2ELi4ENS5_IJNS4_1CILi4EEENSA_ILi2EEENSA_ILi1EEEEEEEENS5_IJNSA_ILi128EEESG_NSA_ILi64EEEEEENS_6half_tENS5_IJlSD_lEEESJ_SK_NS4_8TiledMMAINS4_8MMA_AtomIJNS4_26SM100_MMA_F16BF16_2x1SM_SSISJ_SJ_fLi128ELi128ELNS4_4UMMA5MajorE0ELSP_0ELNSO_7ScaleInE0ELSQ_0EEEEEENS4_6LayoutINS5_IJSD_SD_SD_EEENS5_IJNSA_ILi0EEESV_SV_EEEEENS5_IJNS4_10UnderscoreESY_SY_EEEEENS4_28SM100_TMA_2SM_LOAD_MULTICASTENS4_14ComposedLayoutINS4_7SwizzleILi3ELi4ELi3EEENS4_18smem_ptr_flag_bitsILi16EEENST_INS5_IJNSA_ILi8EEESH_EEENS5_IJSH_SD_EEEEEEEvNS4_8identityES11_S1B_vS1C_EENS_8epilogue10collective18CollectiveEpilogueINS1E_23Sm100TmaWarpSpecializedILi4ELi2ELi16ELb1ELb0EEEJNS5_IJSH_SG_SH_EEENS5_IJNST_ISH_SD_EENST_INS5_IJNSA_ILi16EEESC_EEENS5_IJSD_SH_EEEEEEEESJ_SK_SJ_SK_NS1E_6fusion15FusionCallbacksIS1I_NS1Q_17LinearCombinationISJ_fSJ_fLNS_15FloatRoundStyleE2EEES1J_S1P_JEEENS4_5SM1004TMEM4LOAD26SM100_TMEM_LOAD_32dp32b16xENS4_13SM90_TMA_LOADENS12_INS13_ILi1ELi4ELi3EEES16_NST_INS5_IJS17_S1L_EEENS5_IJS1L_SD_EEEEEEENS4_39AutoVectorizingCopyWithAssumedAlignmentILi128EEENS4_14SM90_TMA_STOREES25_S27_S27_EEEvvEEEEvNT_6ParamsE)
        .other          _ZN7cutlass13device_kernelINS_4gemm6kernel13GemmUniversalIN4cute5tupleIJiiiiEEENS1_10collective13CollectiveMmaINS1_35MainloopSm100TmaUmmaWarpSpecializedILi6ELi2ELi4ENS5_IJNS4_1CILi4EEENSA_ILi2EEENSA_ILi1EEEEEEEENS5_IJNSA_ILi128EEESG_NSA_ILi64EEEEEENS_6half_tENS5_IJlSD_lEEESJ_SK_NS4_8TiledMMAINS4_8MMA_AtomIJNS4_26SM100_MMA_F16BF16_2x1SM_SSISJ_SJ_fLi128ELi128ELNS4_4UMMA5MajorE0ELSP_0ELNSO_7ScaleInE0ELSQ_0EEEEEENS4_6LayoutINS5_IJSD_SD_SD_EEENS5_IJNSA_ILi0EEESV_SV_EEEEENS5_IJNS4_10UnderscoreESY_SY_EEEEENS4_28SM100_TMA_2SM_LOAD_MULTICASTENS4_14ComposedLayoutINS4_7SwizzleILi3ELi4ELi3EEENS4_18smem_ptr_flag_bitsILi16EEENST_INS5_IJNSA_ILi8EEESH_EEENS5_IJSH_SD_EEEEEEEvNS4_8identityES11_S1B_vS1C_EENS_8epilogue10collective18CollectiveEpilogueINS1E_23Sm100TmaWarpSpecializedILi4ELi2ELi16ELb1ELb0EEEJNS5_IJSH_SG_SH_EEENS5_IJNST_ISH_SD_EENST_INS5_IJNSA_ILi16EEESC_EEENS5_IJSD_SH_EEEEEEEESJ_SK_SJ_SK_NS1E_6fusion15FusionCallbacksIS1I_NS1Q_17LinearCombinationISJ_fSJ_fLNS_15FloatRoundStyleE2EEES1J_S1P_JEEENS4_5SM1004TMEM4LOAD26SM100_TMEM_LOAD_32dp32b16xENS4_13SM90_TMA_LOADENS12_INS13_ILi1ELi4ELi3EEES16_NST_INS5_IJS17_S1L_EEENS5_IJS1L_SD_EEEEEEENS4_39AutoVectorizingCopyWithAssumedAlignmentILi128EEENS4_14SM90_TMA_STOREES25_S27_S27_EEEvvEEEEvNT_6ParamsE,@"STO_CUDA_ENTRY STV_DEFAULT"
_ZN7cutlass13device_kernelINS_4gemm6kernel13GemmUniversalIN4cute5tupleIJiiiiEEENS1_10collective13CollectiveMmaINS1_35MainloopSm100TmaUmmaWarpSpecializedILi6ELi2ELi4ENS5_IJNS4_1CILi4EEENSA_ILi2EEENSA_ILi1EEEEEEEENS5_IJNSA_ILi128EEESG_NSA_ILi64EEEEEENS_6half_tENS5_IJlSD_lEEESJ_SK_NS4_8TiledMMAINS4_8MMA_AtomIJNS4_26SM100_MMA_F16BF16_2x1SM_SSISJ_SJ_fLi128ELi128ELNS4_4UMMA5MajorE0ELSP_0ELNSO_7ScaleInE0ELSQ_0EEEEEENS4_6LayoutINS5_IJSD_SD_SD_EEENS5_IJNSA_ILi0EEESV_SV_EEEEENS5_IJNS4_10UnderscoreESY_SY_EEEEENS4_28SM100_TMA_2SM_LOAD_MULTICASTENS4_14ComposedLayoutINS4_7SwizzleILi3ELi4ELi3EEENS4_18smem_ptr_flag_bitsILi16EEENST_INS5_IJNSA_ILi8EEESH_EEENS5_IJSH_SD_EEEEEEEvNS4_8identityES11_S1B_vS1C_EENS_8epilogue10collective18CollectiveEpilogueINS1E_23Sm100TmaWarpSpecializedILi4ELi2ELi16ELb1ELb0EEEJNS5_IJSH_SG_SH_EEENS5_IJNST_ISH_SD_EENST_INS5_IJNSA_ILi16EEESC_EEENS5_IJSD_SH_EEEEEEEESJ_SK_SJ_SK_NS1E_6fusion15FusionCallbacksIS1I_NS1Q_17LinearCombinationISJ_fSJ_fLNS_15FloatRoundStyleE2EEES1J_S1P_JEEENS4_5SM1004TMEM4LOAD26SM100_TMEM_LOAD_32dp32b16xENS4_13SM90_TMA_LOADENS12_INS13_ILi1ELi4ELi3EEES16_NST_INS5_IJS17_S1L_EEENS5_IJS1L_SD_EEEEEEENS4_39AutoVectorizingCopyWithAssumedAlignmentILi128EEENS4_14SM90_TMA_STOREES25_S27_S27_EEEvvEEEEvNT_6ParamsE:
[----:B------:R-:W1:Y:S01]  /*0000*/  LDC R1, c[0x0][0x37c] ;  /* 0x0000df00ff017b82 */ /* 0x000e620000000800 */
[----:B------:R-:W2:Y:S01]  /*0010*/  S2R R61, SR_TID.X ;  /* 0x00000000003d7919 */ /* 0x000ea20000002100 */
[----:B------:R-:W3:Y:S06]  /*0020*/  LDCU.64 UR8, c[0x0][0x890] ;  /* 0x00011200ff0877ac */ /* 0x000eec0008000a00 */
[----:B------:R-:W4:Y:S01]  /*0030*/  S2UR UR47, SR_CgaCtaId ;  /* 0x00000000002f79c3 */ /* 0x000f220000008800 */
[----:B------:R-:W-:Y:S02]  /*0040*/  PRMT R50, RZ, 0x7610, R50 ;  /* 0x00007610ff327816 */ /* 0x000fe40000000032 */
[----:B------:R-:W-:-:S02]  /*0050*/  ELECT P0, URZ, PT ;  /* 0x0000000000ff782f */ /* 0x000fc40003800000 */
[----:B---3--:R-:W-:-:S04]  /*0060*/  ISETP.NE.U32.AND P1, PT, RZ, UR8, PT ;  /* 0x00000008ff007c0c */ /* 0x008fc8000bf25070 */
[----:B------:R-:W-:Y:S01]  /*0070*/  ISETP.NE.AND.EX P2, PT, RZ, UR9, PT, P1 ;  /* 0x00000009ff007c0c */ /* 0x000fe2000bf45310 */
[----:B----4-:R-:W-:Y:S02]  /*0080*/  ULOP3.LUT UR48, UR47, 0x1, URZ, 0xc0, !UPT ;  /* 0x000000012f307892 */ /* 0x010fe4000f8ec0ff */
[----:B------:R-:W-:Y:S01]  /*0090*/  ULOP3.LUT UR49, UR47, 0x1, URZ, 0x3c, !UPT ;  /* 0x000000012f317892 */ /* 0x000fe2000f8e3cff */
[----:B--2---:R-:W-:-:S05]  /*00a0*/  SHF.R.U32.HI R51, RZ, 0x5, R61 ;  /* 0x00000005ff337819 */ /* 0x004fca000001163d */
[----:B------:R-:W2:Y:S02]  /*00b0*/  SHFL.IDX PT, R0, R51, RZ, 0x1f ;  /* 0x00001fff33007589 */ /* 0x000ea400000e0000 */
[----:B--2---:R-:W-:Y:S02]  /*00c0*/  R2UR UR25, R0 ;  /* 0x00000000001972ca */ /* 0x004fe400000e0000 */
[----:B-1----:R-:W-:Y:S05]  /*00d0*/  @P2 BRA `(.L_x_0) ;  /* 0x0000000000302947 */ /* 0x002fea0003800000 */
[----:B------:R-:W1:Y:S02]  /*00e0*/  LDCU.64 UR4, c[0x0][0x888] ;  /* 0x00011100ff0477ac */ /* 0x000e640008000a00 */
[----:B-1----:R-:W-:-:S04]  /*00f0*/  UISETP.NE.U32.AND UP0, UPT, UR4, URZ, UPT ;  /* 0x000000ff0400728c */ /* 0x002fc8000bf05070 */
[----:B------:R-:W-:-:S09]  /*0100*/  UISETP.NE.AND.EX UP0, UPT, UR5, URZ, UPT, UP0 ;  /* 0x000000ff0500728c */ /* 0x000fd2000bf05300 */
[----:B------:R-:W-:Y:S05]  /*0110*/  BRA.U !UP0, `(.L_x_1) ;  /* 0x0000000108147547 */ /* 0x000fea000b800000 */
[----:B------:R-:W1:Y:S01]  /*0120*/  LDC.64 R2, c[0x0][0x888] ;  /* 0x00022200ff027b82 */ /* 0x000e620000000a00 */
[----:B------:R-:W1:Y:S02]  /*0130*/  LDCU.64 UR4, c[0x0][0x358] ;  /* 0x00006b00ff0477ac */ /* 0x000e640008000a00 */
[----:B-1----:R1:W5:Y:S01]  /*0140*/  LDG.E R27, desc[UR4][R2.64] ;  /* 0x00000004021b7981 */ /* 0x002362000c1e1900 */
[----:B------:R-:W-:Y:S01]  /*0150*/  HFMA2 R50, -RZ, RZ, 0, 5.9604644775390625e-08 ;  /* 0x00000001ff327431 */ /* 0x000fe200000001ff */
[----:B------:R-:W-:Y:S05]  /*0160*/  BRA `(.L_x_0) ;  /* 0x00000000000c7947 */ /* 0x000fea0003800000 */
.L_x_1:
[----:B------:R-:W1:Y:S01]  /*0170*/  LDCU UR4, c[0x0][0x880] ;  /* 0x00011000ff0477ac */ /* 0x000e620008000800 */
[----:B------:R-:W-:Y:S01]  /*0180*/  HFMA2 R50, -RZ, RZ, 0, 5.9604644775390625e-08 ;  /* 0x00000001ff327431 */ /* 0x000fe200000001ff */
[----:B-1----:R-:W-:-:S07]  /*0190*/  MOV R27, UR4 ;  /* 0x00000004001b7c02 */ /* 0x002fce0008000f00 */
.L_x_0:
[----:B------:R-:W2:Y:S02]  /*01a0*/  LDCU.64 UR4, c[0x0][0x8b0] ;  /* 0x00011600ff0477ac */ /* 0x000ea40008000a00 */
[----:B--2---:R-:W-:-:S04]  /*01b0*/  UISETP.NE.U32.AND UP0, UPT, UR4, URZ, UPT ;  /* 0x000000ff0400728c */ /* 0x004fc8000bf05070 */
[----:B------:R-:W-:-:S09]  /*01c0*/  UISETP.NE.AND.EX UP0, UPT, UR5, URZ, UPT, UP0 ;  /* 0x000000ff0500728c */ /* 0x000fd2000bf05300 */
[----:B------:R-:W-:Y:S05]  /*01d0*/  BRA.U UP0, `(.L_x_2) ;  /* 0x0000000100287547 */ /* 0x000fea000b800000 */
[----:B------:R-:W2:Y:S02]  /*01e0*/  LDCU.64 UR4, c[0x0][0x8a8] ;  /* 0x00011500ff0477ac */ /* 0x000ea40008000a00 */
[----:B--2---:R-:W-:-:S04]  /*01f0*/  UISETP.NE.U32.AND UP0, UPT, UR4, URZ, UPT ;  /* 0x000000ff0400728c */ /* 0x004fc8000bf05070 */
[----:B------:R-:W-:-:S09]  /*0200*/  UISETP.NE.AND.EX UP0, UPT, UR5, URZ, UPT, UP0 ;  /* 0x000000ff0500728c */ /* 0x000fd2000bf05300 */
[----:B------:R-:W-:Y:S05]  /*0210*/  BRA.U !UP0, `(.L_x_3) ;  /* 0x0000000108107547 */ /* 0x000fea000b800000 */
[----:B------:R-:W2:Y:S01]  /*0220*/  LDC.64 R24, c[0x0][0x8a8] ;  /* 0x00022a00ff187b82 */ /* 0x000ea20000000a00 */
[----:B------:R-:W2:Y:S02]  /*0230*/  LDCU.64 UR4, c[0x0][0x358] ;  /* 0x00006b00ff0477ac */ /* 0x000ea40008000a00 */
[----:B--2---:R2:W5:Y:S01]  /*0240*/  LDG.E R24, desc[UR4][R24.64] ;  /* 0x0000000418187981 */ /* 0x004562000c1e1900 */
[----:B------:R-:W-:Y:S05]  /*0250*/  BRA `(.L_x_2) ;  /* 0x0000000000087947 */ /* 0x000fea0003800000 */
.L_x_3:
[----:B------:R-:W2:Y:S02]  /*0260*/  LDCU UR4, c[0x0][0x8a0] ;  /* 0x00011400ff0477ac */ /* 0x000ea40008000800 */
[----:B--2---:R-:W-:Y:S02]  /*0270*/  MOV R24, UR4 ;  /* 0x0000000400187c02 */ /* 0x004fe40008000f00 */
.L_x_2:
[----:B------:R-:W-:Y:S01]  /*0280*/  IMAD.U32 R0, RZ, RZ, UR25 ;  /* 0x00000019ff007e24 */ /* 0x000fe2000f8e00ff */
[----:B------:R-:W-:Y:S04]  /*0290*/  BSSY.RECONVERGENT B0, `(.L_x_4) ;  /* 0x000000c000007945 */ /* 0x000fe80003800200 */
[C---:B------:R-:W-:Y:S02]  /*02a0*/  ISETP.NE.OR P3, PT, R0.reuse, 0x1, !P0 ;  /* 0x000000010000780c */ /* 0x040fe40004765670 */
[----:B------:R-:W-:-:S11]  /*02b0*/  ISETP.NE.OR P2, PT, R0, 0x3, !P0 ;  /* 0x000000030000780c */ /* 0x000fd60004745670 */
[----:B------:R-:W-:Y:S05]  /*02c0*/  @P3 BRA `(.L_x_5) ;  /* 0x0000000000203947 */ /* 0x000fea0003800000 */
[----:B------:R-:W3:Y:S02]  /*02d0*/  LDCU.64 UR4, c[0x0][0x348] ;  /* 0x00006900ff0477ac */ /* 0x000ee40008000a00 */
[----:B---3--:R-:W-:Y:S02]  /*02e0*/  UIADD3 UR6, UP1, UPT, UR4, 0x80, URZ ;  /* 0x0000008004067890 */ /* 0x008fe4000ff3e0ff */
[----:B------:R-:W-:Y:S02]  /*02f0*/  UIADD3 UR4, UP0, UPT, UR4, 0x180, URZ ;  /* 0x0000018004047890 */ /* 0x000fe4000ff1e0ff */
[----:B------:R-:W-:Y:S02]  /*0300*/  UIADD3.X UR7, UPT, UPT, URZ, UR5, URZ, UP1, !UPT ;  /* 0x00000005ff077290 */ /* 0x000fe40008ffe4ff */
[----:B------:R-:W-:-:S07]  /*0310*/  UIADD3.X UR5, UPT, UPT, URZ, UR5, URZ, UP0, !UPT ;  /* 0x00000005ff057290 */ /* 0x000fce00087fe4ff */
[----:B------:R3:W-:Y:S02]  /*0320*/  UTMACCTL.PF [UR6] ;  /* 0x00000000060079b9 */ /* 0x0007e40008040000 */
[----:B------:R3:W-:Y:S02]  /*0330*/  UTMACCTL.PF [UR4] ;  /* 0x00000000040079b9 */ /* 0x0007e40008040000 */
[----:B---3--:R-:W-:Y:S01]  /*0340*/  NOP ;  /* 0x0000000000007918 */ /* 0x008fe20000000000 */
.L_x_5:
[----:B------:R-:W-:Y:S05]  /*0350*/  BSYNC.RECONVERGENT B0 ;  /* 0x0000000000007941 */ /* 0x000fea0003800200 */
.L_x_4:
[----:B------:R-:W-:Y:S04]  /*0360*/  BSSY.RECONVERGENT B0, `(.L_x_6) ;  /* 0x000000a000007945 */ /* 0x000fe80003800200 */
        /* <DEDUP_REMOVED lines=9> */
.L_x_7:
[----:B------:R-:W-:Y:S05]  /*0400*/  BSYNC.RECONVERGENT B0 ;  /* 0x0000000000007941 */ /* 0x000fea0003800200 */
.L_x_6:
[----:B------:R-:W3:Y:S01]  /*0410*/  LDCU.64 UR4, c[0x0][0x888] ;  /* 0x00011100ff0477ac */ /* 0x000ee20008000a00 */
[----:B------:R-:W-:Y:S01]  /*0420*/  ISETP.NE.AND.EX P1, PT, RZ, UR9, PT, P1 ;  /* 0x00000009ff007c0c */ /* 0x000fe2000bf25310 */
[----:B------:R-:W-:Y:S01]  /*0430*/  UPLOP3.LUT UP5, UPT, UPT, UPT, UPT, 0x80, 0x8 ;  /* 0x000000000008789c */ /* 0x000fe20003faf070 */
[----:B---3--:R-:W-:-:S04]  /*0440*/  ISETP.NE.U32.AND P2, PT, RZ, UR4, PT ;  /* 0x00000004ff007c0c */ /* 0x008fc8000bf45070 */
[----:B------:R-:W-:-:S13]  /*0450*/  ISETP.NE.AND.EX P2, PT, RZ, UR5, PT, P2 ;  /* 0x00000005ff007c0c */ /* 0x000fda000bf45320 */
[----:B------:R-:W-:Y:S05]  /*0460*/  @P2 BRA P1, `(.L_x_8) ;  /* 0x0000000000282947 */ /* 0x000fea0000800000 */
[----:B------:R-:W-:Y:S01]  /*0470*/  UISETP.NE.U32.AND UP0, UPT, UR8, URZ, UPT ;  /* 0x000000ff0800728c */ /* 0x000fe2000bf05070 */
[----:B-----5:R-:W-:Y:S01]  /*0480*/  FSETP.NEU.AND P1, PT, R27, RZ, PT ;  /* 0x000000ff1b00720b */ /* 0x020fe20003f2d000 */
[----:B------:R-:W-:Y:S02]  /*0490*/  UISETP.NE.U32.AND UP2, UPT, UR4, URZ, UPT ;  /* 0x000000ff0400728c */ /* 0x000fe4000bf45070 */
[----:B------:R-:W-:Y:S02]  /*04a0*/  UISETP.NE.AND.EX UP1, UPT, UR9, URZ, UPT, UP0 ;  /* 0x000000ff0900728c */ /* 0x000fe4000bf25300 */
[----:B------:R-:W-:-:S04]  /*04b0*/  UISETP.NE.AND.EX UP0, UPT, UR5, URZ, UPT, UP2 ;  /* 0x000000ff0500728c */ /* 0x000fc8000bf05320 */
[----:B------:R-:W-:-:S04]  /*04c0*/  USEL UR4, URZ, 0xffffffff, UP0 ;  /* 0xffffffffff047887 */ /* 0x000fc80008000000 */
[----:B------:R-:W-:Y:S01]  /*04d0*/  VOTEU.ANY UP0, P1 ;  /* 0x0000000000ff7886 */ /* 0x000fe20000800100 */
[----:B------:R-:W-:-:S04]  /*04e0*/  @!UP1 USEL UR4, URZ, 0xffffffff, UP0 ;  /* 0xffffffffff049887 */ /* 0x000fc80008000000 */
[----:B------:R-:W-:-:S04]  /*04f0*/  ULOP3.LUT UR4, UR4, 0x1, URZ, 0xc0, !UPT ;  /* 0x0000000104047892 */ /* 0x000fc8000f8ec0ff */
[----:B------:R-:W-:-:S11]  /*0500*/  UISETP.NE.U32.AND UP5, UPT, UR4, 0x1, UPT ;  /* 0x000000010400788c */ /* 0x000fd6000bfa5070 */
.L_x_8:
[----:B------:R-:W3:Y:S01]  /*0510*/  SHFL.IDX PT, R0, R51, RZ, 0x1f ;  /* 0x00001fff33007589 */ /* 0x000ee200000e0000 */
[----:B------:R-:W-:-:S04]  /*0520*/  UISETP.NE.AND UP0, UPT, UR25, 0x2, UPT ;  /* 0x000000021900788c */ /* 0x000fc8000bf05270 */
[----:B------:R-:W-:Y:S02]  /*0530*/  UISETP.EQ.AND UP1, UPT, UR48, URZ, !UP0 ;  /* 0x000000ff3000728c */ /* 0x000fe4000c722270 */
[----:B------:R-:W-:-:S04]  /*0540*/  USEL UR46, URZ, 0x1, UP0 ;  /* 0x00000001ff2e7887 */ /* 0x000fc80008000000 */
[----:B------:R-:W-:Y:S02]  /*0550*/  PLOP3.LUT P3, PT, P0, PT, UP1, 0x80, 0x8 ;  /* 0x000000000008781c */ /* 0x000fe4000076f018 */
[----:B---3--:R-:W-:-:S13]  /*0560*/  ISETP.NE.AND P1, PT, R0, RZ, PT ;  /* 0x000000ff0000720c */ /* 0x008fda0003f25270 */
[----:B------:R-:W-:Y:S05]  /*0570*/  @P1 BRA `(.L_x_9) ;  /* 0x0000000000641947 */ /* 0x000fea0003800000 */
[----:B------:R-:W-:Y:S01]  /*0580*/  UMOV UR4, 0x400 ;  /* 0x0000040000047882 */ /* 0x000fe20000000000 */
[----:B------:R-:W-:Y:S01]  /*0590*/  UMOV UR8, 0x1 ;  /* 0x0000000100087882 */ /* 0x000fe20000000000 */
[----:B------:R-:W-:Y:S01]  /*05a0*/  UMOV UR6, 0x3 ;  /* 0x0000000300067882 */ /* 0x000fe20000000000 */
[----:B------:R-:W-:Y:S02]  /*05b0*/  ULEA UR4, UR47, UR4, 0x18 ;  /* 0x000000042f047291 */ /* 0x000fe4000f8ec0ff */
[----:B------:R-:W-:-:S04]  /*05c0*/  UIADD3 UR8, UPT, UPT, -UR8, 0x100000, URZ ;  /* 0x0010000008087890 */ /* 0x000fc8000fffe1ff */
[----:B------:R-:W-:Y:S02]  /*05d0*/  USHF.L.U32 UR9, UR8, 0xb, URZ ;  /* 0x0000000b08097899 */ /* 0x000fe400080006ff */
[----:B------:R-:W-:Y:S02]  /*05e0*/  USHF.L.U32 UR8, UR8, 0x1, URZ ;  /* 0x0000000108087899 */ /* 0x000fe400080006ff */
[----:B------:R-:W-:-:S04]  /*05f0*/  UIADD3 UR6, UPT, UPT, -UR6, 0x100000, URZ ;  /* 0x0010000006067890 */ /* 0x000fc8000fffe1ff */
[----:B------:R-:W-:Y:S02]  /*0600*/  USHF.L.U32 UR7, UR6, 0xb, URZ ;  /* 0x0000000b06077899 */ /* 0x000fe400080006ff */
[----:B------:R-:W-:Y:S01]  /*0610*/  USHF.L.U32 UR6, UR6, 0x1, URZ ;  /* 0x0000000106067899 */ /* 0x000fe200080006ff */
[----:B------:R-:W-:Y:S01]  /*0620*/  ELECT P1, URZ, PT ;  /* 0x0000000000ff782f */ /* 0x000fe20003820000 */
[----:B------:R-:W3:Y:S02]  /*0630*/  FENCE.VIEW.ASYNC.S ;  /* 0x00000000000073c6 */ /* 0x000ee40000000000 */
[----:B---3--:R3:W4:Y:S08]  /*0640*/  SYNCS.EXCH.64 URZ, [UR4], UR8 ;  /* 0x0000000804ff75b2 */ /* 0x0087300008000100 */
[----:B------:R3:W1:Y:S01]  /*0650*/  SYNCS.EXCH.64 URZ, [UR4+0x30], UR6 ;  /* 0x0000300604ff75b2 */ /* 0x0006620008000100 */
        /* <DEDUP_REMOVED lines=10> */
[----:B------:R-:W-:Y:S01]  /*0700*/  NOP ;  /* 0x0000000000007918 */ /* 0x000fe20000000000 */
.L_x_9:
[----:B------:R-:W2:Y:S01]  /*0710*/  SHFL.IDX PT, R0, R51, RZ, 0x1f ;  /* 0x00001fff33007589 */ /* 0x000ea200000e0000 */
[----:B------:R-:W-:Y:S01]  /*0720*/  NOP ;  /* 0x0000000000007918 */ /* 0x000fe20000000000 */
[----:B--2---:R-:W-:-:S13]  /*0730*/  ISETP.NE.AND P1, PT, R0, 0x1, PT ;  /* 0x000000010000780c */ /* 0x004fda0003f25270 */
[----:B------:R-:W-:Y:S05]  /*0740*/  @P1 BRA `(.L_x_10) ;  /* 0x0000000000541947 */ /* 0x000fea0003800000 */
[----:B---3--:R-:W-:Y:S01]  /*0750*/  UMOV UR4, 0x400 ;  /* 0x0000040000047882 */ /* 0x008fe20000000000 */
        /* <DEDUP_REMOVED lines=10> */
[----:B------:R-:W2:Y:S02]  /*0800*/  FENCE.VIEW.ASYNC.S ;  /* 0x00000000000073c6 */ /* 0x000ea40000000000 */
[----:B--2---:R2:W3:Y:S08]  /*0810*/  SYNCS.EXCH.64 URZ, [UR4+0x60], UR8 ;  /* 0x0000600804ff75b2 */ /* 0x0044f00008000100 */
        /* <DEDUP_REMOVED lines=8> */
.L_x_10:
[----:B------:R-:W4:Y:S01]  /*08a0*/  SHFL.IDX PT, R0, R51, RZ, 0x1f ;  /* 0x00001fff33007589 */ /* 0x000f2200000e0000 */
[----:B------:R-:W-:Y:S01]  /*08b0*/  NOP ;  /* 0x0000000000007918 */ /* 0x000fe20000000000 */
[----:B----4-:R-:W-:-:S13]  /*08c0*/  ISETP.NE.AND P1, PT, R0, 0x3, PT ;  /* 0x000000030000780c */ /* 0x010fda0003f25270 */
[----:B------:R-:W-:Y:S05]  /*08d0*/  @P1 BRA `(.L_x_11) ;  /* 0x00000000002c1947 */ /* 0x000fea0003800000 */
[----:B--23--:R-:W-:Y:S01]  /*08e0*/  UMOV UR6, 0x400 ;  /* 0x0000040000067882 */ /* 0x00cfe20000000000 */
[----:B------:R-:W-:Y:S01]  /*08f0*/  UMOV UR4, 0x20 ;  /* 0x0000002000047882 */ /* 0x000fe20000000000 */
[----:B------:R-:W-:Y:S02]  /*0900*/  ULEA UR6, UR47, UR6, 0x18 ;  /* 0x000000062f067291 */ /* 0x000fe4000f8ec0ff */
[----:B------:R-:W-:-:S04]  /*0910*/  UIADD3 UR4, UPT, UPT, -UR4, 0x100000, URZ ;  /* 0x0010000004047890 */ /* 0x000fc8000fffe1ff */
[----:B------:R-:W-:Y:S02]  /*0920*/  USHF.L.U32 UR5, UR4, 0xb, URZ ;  /* 0x0000000b04057899 */ /* 0x000fe400080006ff */
[----:B------:R-:W-:Y:S01]  /*0930*/  USHF.L.U32 UR4, UR4, 0x1, URZ ;  /* 0x0000000104047899 */ /* 0x000fe200080006ff */
[----:B------:R-:W-:Y:S01]  /*0940*/  ELECT P1, URZ, PT ;  /* 0x0000000000ff782f */ /* 0x000fe20003820000 */
[----:B------:R-:W2:Y:S10]  /*0950*/  FENCE.VIEW.ASYNC.S ;  /* 0x00000000000073c6 */ /* 0x000eb40000000000 */
[----:B--2---:R4:W2:Y:S01]  /*0960*/  SYNCS.EXCH.64 URZ, [UR6+0xa0], UR4 ;  /* 0x0000a00406ff75b2 */ /* 0x0048a20008000100 */
[----:B------:R4:W3:Y:S02]  /*0970*/  SYNCS.EXCH.64 URZ, [UR6+0xa8], UR4 ;  /* 0x0000a80406ff75b2 */ /* 0x0008e40008000100 */
[----:B----4-:R-:W-:Y:S01]  /*0980*/  NOP ;  /* 0x0000000000007918 */ /* 0x010fe20000000000 */
.L_x_11:
[----:B------:R-:W4:Y:S01]  /*0990*/  SHFL.IDX PT, R0, R51, RZ, 0x1f ;  /* 0x00001fff33007589 */ /* 0x000f2200000e0000 */
[----:B------:R-:W-:Y:S01]  /*09a0*/  NOP ;  /* 0x0000000000007918 */ /* 0x000fe20000000000 */
[----:B----4-:R-:W-:-:S13]  /*09b0*/  ISETP.NE.AND P1, PT, R0, 0x4, PT ;  /* 0x000000040000780c */ /* 0x010fda0003f25270 */
[----:B------:R-:W-:Y:S05]  /*09c0*/  @P1 BRA `(.L_x_12) ;  /* 0x0000000000481947 */ /* 0x000fea0003800000 */
[----:B--23--:R-:W-:Y:S01]  /*09d0*/  UMOV UR4, 0x720 ;  /* 0x0000072000047882 */ /* 0x00cfe20000000000 */
[----:B------:R-:W-:Y:S01]  /*09e0*/  UMOV UR6, 0x400 ;  /* 0x0000040000067882 */ /* 0x000fe20000000000 */
[----:B------:R-:W-:Y:S01]  /*09f0*/  USEL UR4, UR4, 0x620, UP5 ;  /* 0x0000062004047887 */ /* 0x000fe2000a800000 */
        /* <DEDUP_REMOVED lines=10> */
[----:B--2---:R4:W2:Y:S08]  /*0aa0*/  SYNCS.EXCH.64 URZ, [UR6+0xb0], UR8 ;  /* 0x0000b00806ff75b2 */ /* 0x0048b00008000100 */
[----:B------:R4:W3:Y:S01]  /*0ab0*/  SYNCS.EXCH.64 URZ, [UR6+0xc0], UR4 ;  /* 0x0000c00406ff75b2 */ /* 0x0008e20008000100 */
[----:B------:R4:W1:Y:S01]  /*0ac0*/  SYNCS.EXCH.64 URZ, [UR6+0xb8], UR8 ;  /* 0x0000b80806ff75b2 */ /* 0x0008620008000100 */
[----:B------:R4:W1:Y:S02]  /*0ad0*/  SYNCS.EXCH.64 URZ, [UR6+0xc8], UR4 ;  /* 0x0000c80406ff75b2 */ /* 0x0008640008000100 */
[----:B----4-:R-:W-:Y:S01]  /*0ae0*/  NOP ;  /* 0x0000000000007918 */ /* 0x010fe20000000000 */
.L_x_12:
[----:B------:R-:W4:Y:S01]  /*0af0*/  SHFL.IDX PT, R0, R51, RZ, 0x1f ;  /* 0x00001fff33007589 */ /* 0x000f2200000e0000 */
[----:B------:R-:W-:Y:S01]  /*0b00*/  NOP ;  /* 0x0000000000007918 */ /* 0x000fe20000000000 */
[----:B----4-:R-:W-:-:S13]  /*0b10*/  ISETP.NE.AND P1, PT, R0, 0x5, PT ;  /* 0x000000050000780c */ /* 0x010fda0003f25270 */
[----:B------:R-:W-:Y:S05]  /*0b20*/  @P1 BRA `(.L_x_13) ;  /* 0x0000000000541947 */ /* 0x000fea0003800000 */
[----:B--23--:R-:W-:Y:S01]  /*0b30*/  UMOV UR4, 0x400 ;  /* 0x0000040000047882 */ /* 0x00cfe20000000000 */
        /* <DEDUP_REMOVED lines=14> */
[----:B------:R4:W1:Y:S01]  /*0c20*/  SYNCS.EXCH.64 URZ, [UR4+0xf8], UR8 ;  /* 0x0000f80804ff75b2 */ /* 0x0008620008000100 */
[----:B------:R4:W1:Y:S01]  /*0c30*/  SYNCS.EXCH.64 URZ, [UR4+0xe0], UR6 ;  /* 0x0000e00604ff75b2 */ /* 0x0008620008000100 */
[----:B------:R4:W1:Y:S01]  /*0c40*/  SYNCS.EXCH.64 URZ, [UR4+0x100], UR8 ;  /* 0x0001000804ff75b2 */ /* 0x0008620008000100 */
[----:B------:R4:W1:Y:S01]  /*0c50*/  SYNCS.EXCH.64 URZ, [UR4+0xe8], UR6 ;  /* 0x0000e80604ff75b2 */ /* 0x0008620008000100 */
[----:B------:R4:W1:Y:S02]  /*0c60*/  SYNCS.EXCH.64 URZ, [UR4+0x108], UR8 ;  /* 0x0001080804ff75b2 */ /* 0x0008640008000100 */
[----:B----4-:R-:W-:Y:S01]  /*0c70*/  NOP ;  /* 0x0000000000007918 */ /* 0x010fe20000000000 */
.L_x_13:
[----:B------:R-:W4:Y:S01]  /*0c80*/  SHFL.IDX PT, R0, R51, RZ, 0x1f ;  /* 0x00001fff33007589 */ /* 0x000f2200000e0000 */
[----:B------:R-:W-:Y:S01]  /*0c90*/  ISETP.NE.OR P0, PT, RZ, UR25, !P0 ;  /* 0x00000019ff007c0c */ /* 0x000fe2000c705670 */
        /* <DEDUP_REMOVED lines=12> */
[----:B------:R4:W3:Y:S01]  /*0d60*/  SYNCS.EXCH.64 URZ, [UR4+0x120], UR6 ;  /* 0x0001200604ff75b2 */ /* 0x0008e20008000100 */
[----:B------:R4:W1:Y:S01]  /*0d70*/  SYNCS.EXCH.64 URZ, [UR4+0x118], UR6 ;  /* 0x0001180604ff75b2 */ /* 0x0008620008000100 */
[----:B------:R4:W1:Y:S02]  /*0d80*/  SYNCS.EXCH.64 URZ, [UR4+0x128], UR6 ;  /* 0x0001280604ff75b2 */ /* 0x0008640008000100 */
[----:B----4-:R-:W-:Y:S01]  /*0d90*/  NOP ;  /* 0x0000000000007918 */ /* 0x010fe20000000000 */
.L_x_14:
[----:B------:R-:W-:Y:S01]  /*0da0*/  VOTEU.ALL UP0, P0 ;  /* 0x0000000000ff7886 */ /* 0x000fe20000000000 */
[----:B--23--:R-:W-:Y:S01]  /*0db0*/  UMOV UR4, 0x20 ;  /* 0x0000002000047882 */ /* 0x00cfe20000000000 */
[----:B------:R-:W2:Y:S01]  /*0dc0*/  LDCU UR34, c[0x0][0x36c] ;  /* 0x00006d80ff2277ac */ /* 0x000ea20008000800 */
[----:B------:R-:W-:Y:S01]  /*0dd0*/  NOP ;  /* 0x0000000000007918 */ /* 0x000fe20000000000 */
[----:B------:R-:W-:Y:S01]  /*0de0*/  LOP3.LUT R0, R61, 0x1f, RZ, 0xc0, !PT ;  /* 0x0000001f3d007812 */ /* 0x000fe200078ec0ff */
[----:B------:R-:W-:Y:S01]  /*0df0*/  @!UP0 UMOV UR6, 0x400 ;  /* 0x0000040000068882 */ /* 0x000fe20000000000 */
[----:B------:R-:W-:-:S04]  /*0e00*/  @!UP0 UIADD3 UR4, UPT, UPT, -UR4, 0x100000, URZ ;  /* 0x0010000004048890 */ /* 0x000fc8000fffe1ff */
[----:B------:R-:W-:Y:S02]  /*0e10*/  @!UP0 USHF.L.U32 UR5, UR4, 0xb, URZ ;  /* 0x0000000b04058899 */ /* 0x000fe400080006ff */
[----:B------:R-:W-:Y:S02]  /*0e20*/  @!UP0 USHF.L.U32 UR4, UR4, 0x1, URZ ;  /* 0x0000000104048899 */ /* 0x000fe400080006ff */
[----:B------:R-:W-:Y:S01]  /*0e30*/  @!UP0 ULEA UR6, UR47, UR6, 0x18 ;  /* 0x000000062f068291 */ /* 0x000fe2000f8ec0ff */
[----:B------:R-:W-:Y:S01]  /*0e40*/  VOTEU.ALL UP0, P0 ;  /* 0x0000000000ff7886 */ /* 0x000fe20000000000 */
[----:B------:R-:W-:Y:S02]  /*0e50*/  UISETP.NE.AND UP6, UPT, UR25, URZ, UPT ;  /* 0x000000ff1900728c */ /* 0x000fe4000bfc5270 */
[----:B--2---:R-:W-:Y:S01]  /*0e60*/  UISETP.EQ.U32.AND UP1, UPT, UR34, 0x1, UPT ;  /* 0x000000012200788c */ /* 0x004fe2000bf22070 */
[----:B------:R-:W2:Y:S07]  /*0e70*/  FENCE.VIEW.ASYNC.S ;  /* 0x00000000000073c6 */ /* 0x000eae0000000000 */
[----:B--2---:R2:W3:Y:S01]  /*0e80*/  @!UP0 SYNCS.EXCH.64 URZ, [UR6+0x130], UR4 ;  /* 0x0001300406ff85b2 */ /* 0x0044e20008000100 */
[----:B------:R-:W-:Y:S05]  /*0e90*/  BRA.U !UP1, `(.L_x_15) ;  /* 0x0000000109087547 */ /* 0x000fea000b800000 */
[----:B-1-3--:R-:W-:Y:S01]  /*0ea0*/  UCGABAR_ARV ;  /* 0x00000000000079c7 */ /* 0x00afe20008000000 */
[----:B------:R-:W-:Y:S05]  /*0eb0*/  BRA `(.L_x_16) ;  /* 0x0000000000047947 */ /* 0x000fea0003800000 */
.L_x_15:
[----:B-1-3--:R-:W-:Y:S01]  /*0ec0*/  NOP ;  /* 0x0000000000007918 */ /* 0x00afe20000000000 */
.L_x_16:
[----:B------:R-:W1:Y:S01]  /*0ed0*/  S2UR UR28, SR_CTAID.Y ;  /* 0x00000000001c79c3 */ /* 0x000e620000002600 */
[----:B------:R-:W-:-:S05]  /*0ee0*/  CS2R.32 R52, SR_CgaSize ;  /* 0x0000000000347805 */ /* 0x000fca0000008a00 */
[----:B------:R-:W-:-:S05]  /*0ef0*/  IMAD R52, R52, -0xa0, RZ ;  /* 0xffffff6034347824 */ /* 0x000fca00078e02ff */
[----:B--2---:R-:W-:-:S14]  /*0f00*/  R2UR UR4, R52 ;  /* 0x00000000340472ca */ /* 0x004fdc00000e0000 */
[----:B------:R-:W2:Y:S01]  /*0f10*/  LDCU UR4, c[0x0][UR4+0x2b4] ;  /* 0x00005680040477ac */ /* 0x000ea20008000800 */
[----:B------:R-:W-:-:S05]  /*0f20*/  CS2R.32 R52, SR_CgaSize ;  /* 0x0000000000347805 */ /* 0x000fca0000008a00 */
[----:B------:R-:W-:-:S05]  /*0f30*/  IMAD R52, R52, -0xa0, RZ ;  /* 0xffffff6034347824 */ /* 0x000fca00078e02ff */
[----:B------:R-:W-:-:S14]  /*0f40*/  R2UR UR5, R52 ;  /* 0x00000000340572ca */ /* 0x000fdc00000e0000 */
[----:B------:R-:W3:Y:S01]  /*0f50*/  LDCU UR5, c[0x0][UR5+0x2b0] ;  /* 0x00005600050577ac */ /* 0x000ee20008000800 */
[----:B------:R-:W4:Y:S01]  /*0f60*/  S2UR UR31, SR_CTAID.X ;  /* 0x00000000001f79c3 */ /* 0x000f220000002500 */
[----:B------:R-:W-:-:S05]  /*0f70*/  CS2R.32 R52, SR_CgaSize ;  /* 0x0000000000347805 */ /* 0x000fca0000008a00 */
[----:B------:R-:W-:-:S05]  /*0f80*/  IMAD R52, R52, -0xa0, RZ ;  /* 0xffffff6034347824 */ /* 0x000fca00078e02ff */
[----:B------:R-:W-:-:S14]  /*0f90*/  R2UR UR8, R52 ;  /* 0x00000000340872ca */ /* 0x000fdc00000e0000 */
[----:B------:R-:W3:Y:S01]  /*0fa0*/  LDCU UR8, c[0x0][UR8+0x2a4] ;  /* 0x00005480080877ac */ /* 0x000ee20008000800 */
[----:B------:R-:W-:-:S05]  /*0fb0*/  CS2R.32 R52, SR_CgaSize ;  /* 0x0000000000347805 */ /* 0x000fca0000008a00 */
[----:B------:R-:W-:-:S05]  /*0fc0*/  IMAD R52, R52, -0xa0, RZ ;  /* 0xffffff6034347824 */ /* 0x000fca00078e02ff */
[----:B------:R-:W-:-:S14]  /*0fd0*/  R2UR UR63, R52 ;  /* 0x00000000343f72ca */ /* 0x000fdc00000e0000 */
[----:B------:R-:W3:Y:S01]  /*0fe0*/  LDCU UR63, c[0x0][UR63+0x2a0] ;  /* 0x000054003f3f77ac */ /* 0x000ee20008000800 */
[----:B------:R-:W-:Y:S02]  /*0ff0*/  USHF.R.U32.HI UR12, URZ, 0x1, UR47 ;  /* 0x00000001ff0c7899 */ /* 0x000fe4000801162f */
[----:B------:R-:W-:Y:S02]  /*1000*/  USHF.R.U32.HI UR11, URZ, 0x2, UR47 ;  /* 0x00000002ff0b7899 */ /* 0x000fe4000801162f */
[----:B------:R-:W-:Y:S02]  /*1010*/  USHF.L.U32 UR27, UR47, 0x9, URZ ;  /* 0x000000092f1b7899 */ /* 0x000fe400080006ff */
[----:B------:R-:W-:Y:S01]  /*1020*/  USHF.L.U32 UR26, UR47, 0xa, URZ ;  /* 0x0000000a2f1a7899 */ /* 0x000fe200080006ff */
[----:B-1----:R-:W-:Y:S01]  /*1030*/  I2FP.F32.U32 R2, UR28 ;  /* 0x0000001c00027c45 */ /* 0x002fe20008201000 */
[----:B------:R-:W1:Y:S04]  /*1040*/  LDCU UR29, c[0x0][0xb24] ;  /* 0x00016480ff1d77ac */ /* 0x000e680008000800 */
[----:B--2---:R-:W-:Y:S01]  /*1050*/  FMUL R2, R2, UR4 ;  /* 0x0000000402027c20 */ /* 0x004fe20008400000 */
[----:B------:R-:W-:Y:S01]  /*1060*/  ULOP3.LUT UR4, UR48, 0x4, UR47, 0xf8, !UPT ;  /* 0x0000000430047892 */ /* 0x000fe2000f8ef82f */
[----:B----4-:R-:W-:Y:S01]  /*1070*/  I2FP.F32.U32 R3, UR31 ;  /* 0x0000001f00037c45 */ /* 0x010fe20008201000 */
[----:B------:R-:W2:Y:S03]  /*1080*/  LDCU UR45, c[0x0][0xb24] ;  /* 0x00016480ff2d77ac */ /* 0x000ea60008000800 */
[----:B------:R-:W4:Y:S01]  /*1090*/  F2I.U32.TRUNC.NTZ R2, R2 ;  /* 0x0000000200027305 */ /* 0x000f22000020f000 */
[----:B---3--:R-:W-:Y:S01]  /*10a0*/  FMUL R3, R3, UR5 ;  /* 0x0000000503037c20 */ /* 0x008fe20008400000 */
[----:B------:R-:W-:-:S02]  /*10b0*/  UISETP.GT.U32.AND UP0, UPT, UR4, 0xffff, UPT ;  /* 0x0000ffff0400788c */ /* 0x000fc4000bf04070 */
[----:B------:R-:W-:Y:S02]  /*10c0*/  ULOP3.LUT UR5, UR47, 0x3, URZ, 0xc0, !UPT ;  /* 0x000000032f057892 */ /* 0x000fe4000f8ec0ff */
[----:B------:R-:W-:Y:S02]  /*10d0*/  USEL UR21, UR4, 0xffff, !UP0 ;  /* 0x0000ffff04157887 */ /* 0x000fe4000c000000 */
[----:B------:R-:W3:Y:S01]  /*10e0*/  F2I.U32.TRUNC.NTZ R3, R3 ;  /* 0x0000000300037305 */ /* 0x000ee2000020f000 */
[----:B------:R-:W-:Y:S01]  /*10f0*/  UISETP.GT.U32.AND UP1, UPT, UR5, 0xffff, UPT ;  /* 0x0000ffff0500788c */ /* 0x000fe2000bf24070 */
[----:B------:R-:W1:Y:S01]  /*1100*/  LDCU UR33, c[0x0][0xb30] ;  /* 0x00016600ff2177ac */ /* 0x000e620008000800 */
[----:B----4-:R-:W-:Y:S02]  /*1110*/  R2UR UR7, R2 ;  /* 0x00000000020772ca */ /* 0x010fe400000e0000 */
[----:B------:R-:W-:Y:S01]  /*1120*/  USEL UR24, UR5, 0xffff, !UP1 ;  /* 0x0000ffff05187887 */ /* 0x000fe2000c800000 */
[----:B------:R-:W-:Y:S01]  /*1130*/  PRMT R2, RZ, 0x7610, R2 ;  /* 0x00007610ff027816 */ /* 0x000fe20000000002 */
[----:B------:R-:W-:Y:S01]  /*1140*/  UMOV UR13, 0x11 ;  /* 0x00000011000d7882 */ /* 0x000fe20000000000 */
[----:B------:R-:W-:Y:S01]  /*1150*/  UMOV UR14, 0x5 ;  /* 0x00000005000e7882 */ /* 0x000fe20000000000 */
[----:B---3--:R-:W-:-:S02]  /*1160*/  R2UR UR6, R3 ;  /* 0x00000000030672ca */ /* 0x008fc400000e0000 */
[----:B------:R-:W-:-:S05]  /*1170*/  PRMT R3, RZ, 0x7610, R3 ;  /* 0x00007610ff037816 */ /* 0x000fca0000000003 */
[----:B------:R-:W-:-:S04]  /*1180*/  UIADD3 UR4, UPT, UPT, -UR7, URZ, URZ ;  /* 0x000000ff07047290 */ /* 0x000fc8000fffe1ff */
[----:B------:R-:W-:Y:S02]  /*1190*/  UIMAD UR4, UR8, UR4, UR28 ;  /* 0x00000004080472a4 */ /* 0x000fe4000f8e021c */
[----:B------:R-:W-:-:S04]  /*11a0*/  UIADD3 UR5, UPT, UPT, -UR6, URZ, URZ ;  /* 0x000000ff06057290 */ /* 0x000fc8000fffe1ff */
[----:B------:R-:W-:Y:S01]  /*11b0*/  IMAD.U32 R52, RZ, RZ, UR4 ;  /* 0x00000004ff347e24 */ /* 0x000fe2000f8e00ff */
[----:B------:R-:W-:Y:S01]  /*11c0*/  UIMAD UR63, UR63, UR5, UR31 ;  /* 0x000000053f3f72a4 */ /* 0x000fe2000f8e021f */
[----:B-12---:R-:W-:Y:S11]  /*11d0*/  BRA.U UP6, `(.L_x_17) ;  /* 0x0000000106687547 */ /* 0x006ff6000b800000 */
[----:B------:R-:W-:Y:S01]  /*11e0*/  R2UR UR15, R52 ;  /* 0x00000000340f72ca */ /* 0x000fe200000e0000 */
[----:B------:R-:W-:Y:S02]  /*11f0*/  ULOP3.LUT UR4, UR63, 0x2, URZ, 0x3c, !UPT ;  /* 0x000000023f047892 */ /* 0x000fe4000f8e3cff */
[----:B------:R-:W-:-:S10]  /*1200*/  ULOP3.LUT UR10, UR63, 0xfffffffe, URZ, 0xc0, !UPT ;  /* 0xfffffffe3f0a7892 */ /* 0x000fd4000f8ec0ff */
[----:B------:R-:W-:Y:S02]  /*1210*/  UISETP.NE.AND UP0, UPT, UR15, URZ, UPT ;  /* 0x000000ff0f00728c */ /* 0x000fe4000bf05270 */
[----:B------:R-:W-:Y:S02]  /*1220*/  UISETP.NE.AND UP2, UPT, UR15, 0x1, UPT ;  /* 0x000000010f00788c */ /* 0x000fe4000bf45270 */
[----:B------:R-:W-:Y:S02]  /*1230*/  UISETP.GT.U32.AND UP4, UPT, UR63, 0x1, UP0 ;  /* 0x000000013f00788c */ /* 0x000fe40008784070 */
[----:B------:R-:W-:Y:S02]  /*1240*/  UISETP.GT.U32.AND UP3, UPT, UR63, 0x1, UP2 ;  /* 0x000000013f00788c */ /* 0x000fe40009764070 */
[----:B------:R-:W-:Y:S02]  /*1250*/  UISETP.GT.U32.AND UP1, UPT, UR4, 0x1, UP0 ;  /* 0x000000010400788c */ /* 0x000fe40008724070 */
[----:B------:R-:W-:-:S02]  /*1260*/  UISETP.GT.U32.AND UP0, UPT, UR4, 0x1, UP2 ;  /* 0x000000010400788c */ /* 0x000fc40009704070 */
[----:B------:R-:W-:Y:S02]  /*1270*/  USEL UR6, URZ, 0x1, UP4 ;  /* 0x00000001ff067887 */ /* 0x000fe4000a000000 */
[----:B------:R-:W-:Y:S02]  /*1280*/  USEL UR5, URZ, 0x10, UP3 ;  /* 0x00000010ff057887 */ /* 0x000fe40009800000 */
[----:B------:R-:W-:Y:S02]  /*1290*/  USEL UR4, URZ, 0x2, UP4 ;  /* 0x00000002ff047887 */ /* 0x000fe4000a000000 */
[----:B------:R-:W-:Y:S02]  /*12a0*/  USEL UR9, URZ, 0x20, UP3 ;  /* 0x00000020ff097887 */ /* 0x000fe40009800000 */
[----:B------:R-:W-:Y:S02]  /*12b0*/  USEL UR8, URZ, 0x4, UP1 ;  /* 0x00000004ff087887 */ /* 0x000fe40008800000 */
[----:B------:R-:W-:-:S02]  /*12c0*/  UIADD3 UR4, UPT, UPT, UR4, UR5, UR6 ;  /* 0x0000000504047290 */ /* 0x000fc4000fffe006 */
[----:B------:R-:W-:Y:S02]  /*12d0*/  USEL UR6, URZ, 0x8, UP1 ;  /* 0x00000008ff067887 */ /* 0x000fe40008800000 */
[----:B------:R-:W-:Y:S02]  /*12e0*/  USEL UR7, URZ, 0x40, UP0 ;  /* 0x00000040ff077887 */ /* 0x000fe40008000000 */
[----:B------:R-:W-:Y:S02]  /*12f0*/  UIADD3 UR5, UPT, UPT, UR8, UR9, UR4 ;  /* 0x0000000908057290 */ /* 0x000fe4000fffe004 */
[----:B------:R-:W-:Y:S02]  /*1300*/  ULEA UR4, UR15, UR10, 0x2 ;  /* 0x0000000a0f047291 */ /* 0x000fe4000f8e10ff */
[----:B------:R-:W-:Y:S02]  /*1310*/  USEL UR8, URZ, 0x80, UP0 ;  /* 0x00000080ff087887 */ /* 0x000fe40008000000 */
[----:B------:R-:W-:-:S03]  /*1320*/  UIADD3 UR5, UPT, UPT, UR6, UR7, UR5 ;  /* 0x0000000706057290 */ /* 0x000fc6000fffe005 */
[----:B------:R-:W-:Y:S01]  /*1330*/  UMOV UR6, 0x3 ;  /* 0x0000000300067882 */ /* 0x000fe20000000000 */
[----:B------:R-:W-:Y:S02]  /*1340*/  UIADD3 UR5, UPT, UPT, UR5, UR8, URZ ;  /* 0x0000000805057290 */ /* 0x000fe4000fffe0ff */
[----:B------:R-:W-:-:S04]  /*1350*/  USHF.L.U32 UR4, UR6, UR4, URZ ;  /* 0x0000000406047299 */ /* 0x000fc800080006ff */
[----:B------:R-:W-:Y:S02]  /*1360*/  MOV R3, UR5 ;  /* 0x0000000500037c02 */ /* 0x000fe40008000f00 */
[----:B------:R-:W-:-:S07]  /*1370*/  IMAD.U32 R2, RZ, RZ, UR4 ;  /* 0x00000004ff027e24 */ /* 0x000fce000f8e00ff */
.L_x_17:
[----:B------:R-:W1:Y:S01]  /*1380*/  S2UR UR36, SR_CTAID.Z ;  /* 0x00000000002479c3 */ /* 0x000e620000002700 */
[----:B------:R-:W-:Y:S02]  /*1390*/  UISETP.GE.AND UP0, UPT, UR29, 0x1, UPT ;  /* 0x000000011d00788c */ /* 0x000fe4000bf06270 */
[----:B------:R-:W-:Y:S02]  /*13a0*/  ULOP3.LUT UR24, UR24, 0xffff, URZ, 0xc0, !UPT ;  /* 0x0000ffff18187892 */ /* 0x000fe4000f8ec0ff */
[----:B------:R-:W-:Y:S02]  /*13b0*/  ULOP3.LUT UR21, UR21, 0xffff, URZ, 0xc0, !UPT ;  /* 0x0000ffff15157892 */ /* 0x000fe4000f8ec0ff */
[----:B------:R-:W-:Y:S02]  /*13c0*/  UISETP.NE.AND UP3, UPT, UR25, 0x2, UPT ;  /* 0x000000021900788c */ /* 0x000fe4000bf65270 */
[----:B------:R-:W-:Y:S02]  /*13d0*/  ULOP3.LUT UR32, UR12, 0x1, URZ, 0xc0, !UPT ;  /* 0x000000010c207892 */ /* 0x000fe4000f8ec0ff */
[----:B------:R-:W-:-:S02]  /*13e0*/  ULOP3.LUT UR44, UR11, 0x1, URZ, 0xc0, !UPT ;  /* 0x000000010b2c7892 */ /* 0x000fc4000f8ec0ff */
[----:B------:R-:W-:Y:S02]  /*13f0*/  ULOP3.LUT UR27, UR27, 0x800, URZ, 0xc0, !UPT ;  /* 0x000008001b1b7892 */ /* 0x000fe4000f8ec0ff */
[----:B------:R-:W-:Y:S02]  /*1400*/  ULOP3.LUT UR26, UR26, 0x800, URZ, 0xc0, !UPT ;  /* 0x000008001a1a7892 */ /* 0x000fe4000f8ec0ff */
[----:B------:R-:W-:Y:S02]  /*1410*/  USHF.L.U32 UR24, UR13, UR24, URZ ;  /* 0x000000180d187299 */ /* 0x000fe400080006ff */
[----:B------:R-:W-:Y:S01]  /*1420*/  USHF.L.U32 UR21, UR14, UR21, URZ ;  /* 0x000000150e157299 */ /* 0x000fe200080006ff */
[----:B------:R-:W-:Y:S01]  /*1430*/  UMOV UR20, UR31 ;  /* 0x0000001f00147c82 */ /* 0x000fe20008000000 */
[----:B------:R-:W-:Y:S10]  /*1440*/  BRA.U !UP0, `(.L_x_18) ;  /* 0x0000000108d47547 */ /* 0x000ff4000b800000 */
[----:B------:R-:W2:Y:S01]  /*1450*/  LDCU.128 UR12, c[0x0][0xb10] ;  /* 0x00016200ff0c77ac */ /* 0x000ea20008000c00 */
[----:B------:R-:W3:Y:S01]  /*1460*/  LDCU UR6, c[0x0][0x370] ;  /* 0x00006e00ff0677ac */ /* 0x000ee20008000800 */
[----:B------:R-:W4:Y:S01]  /*1470*/  LDCU UR5, c[0x0][0x374] ;  /* 0x00006e80ff0577ac */ /* 0x000f220008000800 */
[----:B------:R-:W1:Y:S01]  /*1480*/  LDCU UR30, c[0x0][0xb0c] ;  /* 0x00016180ff1e77ac */ /* 0x000e620008000800 */
[----:B------:R-:W1:Y:S01]  /*1490*/  LDCU UR4, c[0x0][0xb20] ;  /* 0x00016400ff0477ac */ /* 0x000e620008000800 */
[----:B------:R-:W1:Y:S01]  /*14a0*/  LDCU.64 UR8, c[0x0][0xb28] ;  /* 0x00016500ff0877ac */ /* 0x000e620008000a00 */
[----:B--2---:R-:W-:Y:S02]  /*14b0*/  UISETP.NE.AND UP0, UPT, UR14, 0x1, UPT ;  /* 0x000000010e00788c */ /* 0x004fe4000bf05270 */
[----:B----4-:R-:W-:Y:S02]  /*14c0*/  UIMAD.WIDE.U32 UR10, UR5, UR15, URZ ;  /* 0x0000000f050a72a5 */ /* 0x010fe4000f8e00ff */
[----:B---3--:R-:W-:-:S02]  /*14d0*/  UIMAD.WIDE.U32 UR18, UR6, UR12, URZ ;  /* 0x0000000c061272a5 */ /* 0x008fc4000f8e00ff */
[----:B-1----:R-:W-:Y:S02]  /*14e0*/  UISETP.NE.AND UP1, UPT, UR30, 0x1, UPT ;  /* 0x000000011e00788c */ /* 0x002fe4000bf25270 */
[----:B------:R-:W-:Y:S01]  /*14f0*/  UISETP.NE.AND UP2, UPT, UR29, 0x1, UPT ;  /* 0x000000011d00788c */ /* 0x000fe2000bf45270 */
[----:B------:R-:W-:Y:S02]  /*1500*/  UMOV UR10, UR11 ;  /* 0x0000000b000a7c82 */ /* 0x000fe40008000000 */
[----:B------:R-:W-:Y:S01]  /*1510*/  UMOV UR18, UR19 ;  /* 0x0000001300127c82 */ /* 0x000fe20008000000 */
[----:B------:R-:W-:Y:S02]  /*1520*/  @UP0 USHF.R.U32.HI UR5, URZ, UR4, UR10 ;  /* 0x00000004ff050299 */ /* 0x000fe4000801160a */
[----:B------:R-:W-:Y:S02]  /*1530*/  UIMAD.WIDE.U32 UR22, UR28, UR15, URZ ;  /* 0x0000000f1c1672a5 */ /* 0x000fe4000f8e00ff */
[----:B------:R-:W-:-:S02]  /*1540*/  UIMAD.WIDE.U32 UR10, UR5, UR8, URZ ;  /* 0x00000008050a72a5 */ /* 0x000fc4000f8e00ff */
[----:B------:R-:W-:Y:S02]  /*1550*/  @UP1 USHF.R.U32.HI UR6, URZ, UR13, UR18 ;  /* 0x0000000dff061299 */ /* 0x000fe40008011612 */
[----:B------:R-:W-:Y:S02]  /*1560*/  UIMAD.WIDE.U32 UR16, UR31, UR12, URZ ;  /* 0x0000000c1f1072a5 */ /* 0x000fe4000f8e00ff */
[----:B------:R-:W-:Y:S01]  /*1570*/  UIMAD.WIDE.U32 UR18, UR6, UR8, URZ ;  /* 0x00000008061272a5 */ /* 0x000fe2000f8e00ff */
[----:B------:R-:W-:Y:S01]  /*1580*/  UMOV UR22, UR23 ;  /* 0x0000001700167c82 */ /* 0x000fe20008000000 */
[----:B------:R-:W-:Y:S01]  /*1590*/  UMOV UR10, UR11 ;  /* 0x0000000b000a7c82 */ /* 0x000fe20008000000 */
[----:B------:R-:W-:Y:S02]  /*15a0*/  USHF.R.U32.HI UR22, URZ, UR4, UR22 ;  /* 0x00000004ff167299 */ /* 0x000fe40008011616 */
[----:B------:R-:W-:Y:S02]  /*15b0*/  @UP2 USHF.R.U32.HI UR5, URZ, UR9, UR10 ;  /* 0x00000009ff052299 */ /* 0x000fe4000801160a */
[----:B------:R-:W-:Y:S01]  /*15c0*/  UMOV UR7, UR19 ;  /* 0x0000001300077c82 */ /* 0x000fe20008000000 */
[----:B------:R-:W-:Y:S01]  /*15d0*/  UMOV UR16, UR17 ;  /* 0x0000001100107c82 */ /* 0x000fe20008000000 */
[----:B------:R-:W-:-:S02]  /*15e0*/  @UP2 USHF.R.U32.HI UR6, URZ, UR9, UR7 ;  /* 0x00000009ff062299 */ /* 0x000fc40008011607 */
[----:B------:R-:W-:Y:S02]  /*15f0*/  USHF.R.U32.HI UR16, URZ, UR13, UR16 ;  /* 0x0000000dff107299 */ /* 0x000fe40008011610 */
[----:B------:R-:W-:Y:S02]  /*1600*/  USEL UR4, UR28, UR22, !UP0 ;  /* 0x000000161c047287 */ /* 0x000fe4000c000000 */
[----:B------:R-:W-:Y:S02]  /*1610*/  UIMAD UR7, UR5, UR29, URZ ;  /* 0x0000001d050772a4 */ /* 0x000fe4000f8e02ff */
[----:B------:R-:W-:Y:S02]  /*1620*/  USEL UR5, UR31, UR16, !UP1 ;  /* 0x000000101f057287 */ /* 0x000fe4000c800000 */
[----:B------:R-:W-:Y:S02]  /*1630*/  UIMAD UR12, UR6, UR29, URZ ;  /* 0x0000001d060c72a4 */ /* 0x000fe4000f8e02ff */
[----:B------:R-:W-:-:S02]  /*1640*/  UISETP.GE.AND UP0, UPT, UR4, UR7, UPT ;  /* 0x000000070400728c */ /* 0x000fc4000bf06270 */
[----:B------:R-:W-:Y:S02]  /*1650*/  UIMAD.WIDE.U32 UR10, UR4, UR8, URZ ;  /* 0x00000008040a72a5 */ /* 0x000fe4000f8e00ff */
[----:B------:R-:W-:Y:S02]  /*1660*/  UISETP.GE.OR UP0, UPT, UR5, UR12, UP0 ;  /* 0x0000000c0500728c */ /* 0x000fe40008706670 */
[----:B------:R-:W-:Y:S02]  /*1670*/  UIMAD.WIDE.U32 UR12, UR5, UR8, URZ ;  /* 0x00000008050c72a5 */ /* 0x000fe4000f8e00ff */
[----:B------:R-:W-:Y:S01]  /*1680*/  UIADD3 UR10, UPT, UPT, -UR4, URZ, URZ ;  /* 0x000000ff040a7290 */ /* 0x000fe2000fffe1ff */
[----:B------:R-:W-:Y:S01]  /*1690*/  UMOV UR8, UR11 ;  /* 0x0000000b00087c82 */ /* 0x000fe20008000000 */
[----:B------:R-:W-:Y:S02]  /*16a0*/  UIADD3 UR20, UPT, UPT, -UR5, URZ, URZ ;  /* 0x000000ff05147290 */ /* 0x000fe4000fffe1ff */
[----:B------:R-:W-:-:S03]  /*16b0*/  USHF.R.U32.HI UR8, URZ, UR9, UR8 ;  /* 0x00000009ff087299 */ /* 0x000fc60008011608 */
[----:B------:R-:W-:Y:S01]  /*16c0*/  @!UP0 UMOV UR7, UR13 ;  /* 0x0000000d00078c82 */ /* 0x000fe20008000000 */
[----:B------:R-:W-:Y:S02]  /*16d0*/  UIMAD UR28, UR14, UR10, UR28 ;  /* 0x0000000a0e1c72a4 */ /* 0x000fe4000f8e021c */
[----:B------:R-:W-:Y:S02]  /*16e0*/  USEL UR8, UR4, UR8, !UP2 ;  /* 0x0000000804087287 */ /* 0x000fe4000d000000 */
[----:B------:R-:W-:Y:S02]  /*16f0*/  @!UP0 USHF.R.U32.HI UR7, URZ, UR9, UR7 ;  /* 0x00000009ff078299 */ /* 0x000fe40008011607 */
[----:B------:R-:W-:Y:S02]  /*1700*/  UIADD3 UR9, UPT, UPT, -UR8, URZ, URZ ;  /* 0x000000ff08097290 */ /* 0x000fe4000fffe1ff */
[----:B------:R-:W-:Y:S02]  /*1710*/  @!UP0 USEL UR7, UR5, UR7, !UP2 ;  /* 0x0000000705078287 */ /* 0x000fe4000d000000 */
[----:B------:R-:W-:-:S02]  /*1720*/  UIMAD UR9, UR29, UR9, UR4 ;  /* 0x000000091d0972a4 */ /* 0x000fc4000f8e0204 */
[----:B------:R-:W-:Y:S02]  /*1730*/  @!UP0 UIADD3 UR8, UPT, UPT, UR8, -UR7, URZ ;  /* 0x8000000708088290 */ /* 0x000fe4000fffe0ff */
[----:B------:R-:W-:Y:S02]  /*1740*/  @!UP0 UIMAD UR6, UR9, UR6, UR7 ;  /* 0x00000006090682a4 */ /* 0x000fe4000f8e0207 */
[----:B------:R-:W-:Y:S02]  /*1750*/  @!UP0 UIMAD UR4, UR8, UR29, UR5 ;  /* 0x0000001d080482a4 */ /* 0x000fe4000f8e0205 */
[----:B------:R-:W-:Y:S02]  /*1760*/  UIMAD UR20, UR30, UR20, UR31 ;  /* 0x000000141e1472a4 */ /* 0x000fe4000f8e021f */
[----:B------:R-:W-:Y:S01]  /*1770*/  UIMAD UR28, UR4, UR14, UR28 ;  /* 0x0000000e041c72a4 */ /* 0x000fe2000f8e021c */
[----:B------:R-:W-:Y:S02]  /*1780*/  @!UP0 UMOV UR5, UR6 ;  /* 0x0000000600058c82 */ /* 0x000fe40008000000 */
[----:B------:R-:W-:-:S12]  /*1790*/  UIMAD UR20, UR5, UR30, UR20 ;  /* 0x0000001e051472a4 */ /* 0x000fd8000f8e0214 */
.L_x_18:
[----:B------:R-:W-:-:S09]  /*17a0*/  UISETP.NE.AND UP0, UPT, UR33, 0x1, UPT ;  /* 0x000000012100788c */ /* 0x000fd2000bf05270 */
[----:B------:R-:W-:Y:S05]  /*17b0*/  BRA.U UP0, `(.L_x_19) ;  /* 0x0000000100447547 */ /* 0x000fea000b800000 */
[----:B------:R-:W2:Y:S01]  /*17c0*/  LDCU.128 UR8, c[0x0][0xb10] ;  /* 0x00016200ff0877ac */ /* 0x000ea20008000c00 */
[----:B------:R-:W3:Y:S01]  /*17d0*/  LDCU UR12, c[0x0][0xb0c] ;  /* 0x00016180ff0c77ac */ /* 0x000ee20008000800 */
[----:B------:R-:W4:Y:S01]  /*17e0*/  LDCU UR13, c[0x0][0xb20] ;  /* 0x00016400ff0d77ac */ /* 0x000f220008000800 */
[----:B--2---:R-:W-:Y:S02]  /*17f0*/  UIMAD.WIDE.U32 UR6, UR20, UR8, URZ ;  /* 0x00000008140672a5 */ /* 0x004fe4000f8e00ff */
[----:B------:R-:W-:Y:S02]  /*1800*/  UIMAD.WIDE.U32 UR4, UR28, UR11, URZ ;  /* 0x0000000b1c0472a5 */ /* 0x000fe4000f8e00ff */
[----:B---3--:R-:W-:Y:S02]  /*1810*/  UISETP.NE.AND UP1, UPT, UR12, 0x1, UPT ;  /* 0x000000010c00788c */ /* 0x008fe4000bf25270 */
[----:B------:R-:W-:Y:S01]  /*1820*/  UISETP.NE.AND UP0, UPT, UR10, 0x1, UPT ;  /* 0x000000010a00788c */ /* 0x000fe2000bf05270 */
[----:B------:R-:W-:-:S02]  /*1830*/  UMOV UR6, UR7 ;  /* 0x0000000700067c82 */ /* 0x000fc40008000000 */
[----:B------:R-:W-:Y:S01]  /*1840*/  UMOV UR4, UR5 ;  /* 0x0000000500047c82 */ /* 0x000fe20008000000 */
[----:B------:R-:W-:Y:S02]  /*1850*/  USHF.R.U32.HI UR9, URZ, UR9, UR6 ;  /* 0x00000009ff097299 */ /* 0x000fe40008011606 */
[----:B----4-:R-:W-:Y:S02]  /*1860*/  USHF.R.U32.HI UR4, URZ, UR13, UR4 ;  /* 0x0000000dff047299 */ /* 0x010fe40008011604 */
[----:B------:R-:W-:Y:S02]  /*1870*/  USEL UR5, UR20, UR9, !UP1 ;  /* 0x0000000914057287 */ /* 0x000fe4000c800000 */
[----:B------:R-:W-:-:S04]  /*1880*/  USEL UR4, UR28, UR4, !UP0 ;  /* 0x000000041c047287 */ /* 0x000fc8000c000000 */
[----:B------:R-:W-:Y:S02]  /*1890*/  UIADD3 UR6, UPT, UPT, -UR4, UR5, URZ ;  /* 0x0000000504067290 */ /* 0x000fe4000fffe1ff */
[----:B------:R-:W-:Y:S02]  /*18a0*/  UIADD3 UR4, UPT, UPT, UR4, -UR5, URZ ;  /* 0x8000000504047290 */ /* 0x000fe4000fffe0ff */
[----:B------:R-:W-:Y:S02]  /*18b0*/  UIMAD UR28, UR6, UR10, UR28 ;  /* 0x0000000a061c72a4 */ /* 0x000fe4000f8e021c */
[----:B------:R-:W-:-:S12]  /*18c0*/  UIMAD UR20, UR4, UR12, UR20 ;  /* 0x0000000c041472a4 */ /* 0x000fd8000f8e0214 */
.L_x_19:
[----:B------:R-:W-:-:S09]  /*18d0*/  UISETP.EQ.U32.AND UP0, UPT, UR34, 0x1, UPT ;  /* 0x000000012200788c */ /* 0x000fd2000bf02070 */
[----:B------:R-:W-:Y:S05]  /*18e0*/  BRA.U !UP0, `(.L_x_20) ;  /* 0x00000001080c7547 */ /* 0x000fea000b800000 */
[----:B------:R-:W-:Y:S01]  /*18f0*/  UCGABAR_WAIT ;  /* 0x0000000000007dc7 */ /* 0x000fe20008000000 */
[----:B------:R-:W-:Y:S01]  /*1900*/  CCTL.IVALL ;  /* 0x00000000ff00798f */ /* 0x000fe20002000000 */
[----:B------:R-:W-:Y:S05]  /*1910*/  BRA `(.L_x_21) ;  /* 0x0000000000047947 */ /* 0x000fea0003800000 */
.L_x_20:
[----:B------:R-:W-:Y:S06]  /*1920*/  BAR.SYNC.DEFER_BLOCKING 0x0 ;  /* 0x0000000000007b1d */ /* 0x000fec0000010000 */
.L_x_21:
[----:B------:R-:W-:Y:S05]  /*1930*/  BRA.U UP3, `(.L_x_22) ;  /* 0x0000001503507547 */ /* 0x000fea000b800000 */
[----:B------:R-:W2:Y:S01]  /*1940*/  LDCU UR6, c[0x0][0x38c] ;  /* 0x00007180ff0677ac */ /* 0x000ea20008000800 */
[----:B------:R-:W-:Y:S01]  /*1950*/  PLOP3.LUT P1, PT, PT, PT, UP5, 0x80, 0x8 ;  /* 0x000000000008781c */ /* 0x000fe20003f2f058 */
[----:B------:R-:W-:Y:S01]  /*1960*/  IMAD.MOV.U32 R12, RZ, RZ, 0x1 ;  /* 0x00000001ff0c7424 */ /* 0x000fe200078e00ff */
[----:B------:R-:W-:Y:S01]  /*1970*/  ISETP.NE.AND P2, PT, R0, RZ, P3 ;  /* 0x000000ff0000720c */ /* 0x000fe20001f45270 */
[----:B------:R-:W-:Y:S01]  /*1980*/  USHF.L.U32 UR7, UR31, 0x6, URZ ;  /* 0x000000061f077899 */ /* 0x000fe200080006ff */
[----:B------:R-:W-:Y:S01]  /*1990*/  PLOP3.LUT P1, PT, P1, PT, PT, 0x8, 0x80 ;  /* 0x000000000080781c */ /* 0x000fe20000f2e170 */
[----:B------:R-:W-:Y:S01]  /*19a0*/  UISETP.NE.AND UP1, UPT, UR25, URZ, UPT ;  /* 0x000000ff1900728c */ /* 0x000fe2000bf25270 */
[----:B------:R-:W-:Y:S01]  /*19b0*/  CS2R R10, SRZ ;  /* 0x00000000000a7805 */ /* 0x000fe2000001ff00 */
[----:B------:R-:W-:Y:S01]  /*19c0*/  IMAD.MOV.U32 R9, RZ, RZ, RZ ;  /* 0x000000ffff097224 */ /* 0x000fe200078e00ff */
[----:B------:R-:W3:Y:S01]  /*19d0*/  LDCU UR40, c[0x0][0x370] ;  /* 0x00006e00ff2877ac */ /* 0x000ee20008000800 */
[----:B------:R-:W-:Y:S01]  /*19e0*/  IMAD.MOV.U32 R8, RZ, RZ, 0x1 ;  /* 0x00000001ff087424 */ /* 0x000fe200078e00ff */
[----:B------:R-:W-:Y:S01]  /*19f0*/  USEL UR25, UR46, 0x2, UP1 ;  /* 0x000000022e197887 */ /* 0x000fe20008800000 */
[----:B------:R-:W4:Y:S01]  /*1a00*/  LDCU.64 UR30, c[0x0][0x348] ;  /* 0x00006900ff1e77ac */ /* 0x000f220008000a00 */
[----:B--2---:R-:W-:-:S02]  /*1a10*/  UIADD3 UR5, UPT, UPT, UR6, 0x3f, URZ ;  /* 0x0000003f06057890 */ /* 0x004fc4000fffe0ff */
[----:B------:R-:W-:Y:S02]  /*1a20*/  UIADD3 UR49, UPT, UPT, UR6, 0x7e, URZ ;  /* 0x0000007e06317890 */ /* 0x000fe4000fffe0ff */
[----:B------:R-:W-:Y:S01]  /*1a30*/  USHF.R.S32.HI UR4, URZ, 0x1f, UR5 ;  /* 0x0000001fff047899 */ /* 0x000fe20008011405 */
[----:B------:R-:W2:Y:S03]  /*1a40*/  LDCU UR39, c[0x0][0x374] ;  /* 0x00006e80ff2777ac */ /* 0x000ea60008000800 */
[----:B------:R-:W-:Y:S02]  /*1a50*/  ULEA.HI UR4, UR4, UR5, URZ, 0x6 ;  /* 0x0000000504047291 */ /* 0x000fe4000f8f30ff */
[----:B------:R-:W-:Y:S02]  /*1a60*/  ULOP3.LUT UR5, UR7, 0x40, URZ, 0xc0, !UPT ;  /* 0x0000004007057892 */ /* 0x000fe4000f8ec0ff */
[----:B------:R-:W-:-:S02]  /*1a70*/  USHF.R.S32.HI UR42, URZ, 0x6, UR4 ;  /* 0x00000006ff2a7899 */ /* 0x000fc40008011404 */
[----:B------:R-:W-:Y:S02]  /*1a80*/  UIADD3 UR4, UPT, UPT, UR6, -0x1, URZ ;  /* 0xffffffff06047890 */ /* 0x000fe4000fffe0ff */
[----:B------:R-:W-:Y:S02]  /*1a90*/  UISETP.LT.U32.AND UP0, UPT, UR42, 0x6, UPT ;  /* 0x000000062a00788c */ /* 0x000fe4000bf01070 */
[----:B------:R-:W-:Y:S02]  /*1aa0*/  UISETP.GE.U32.AND UP2, UPT, UR4, -0x7f, UPT ;  /* 0xffffff810400788c */ /* 0x000fe4000bf46070 */
[----:B------:R-:W-:Y:S02]  /*1ab0*/  USEL UR41, UR42, 0x6, UP0 ;  /* 0x000000062a297887 */ /* 0x000fe40008000000 */
[----:B------:R-:W-:Y:S02]  /*1ac0*/  ULEA UR48, UR32, UR5, 0x5 ;  /* 0x0000000520307291 */ /* 0x000fe4000f8e28ff */
[----:B------:R-:W-:-:S02]  /*1ad0*/  UIADD3 UR4, UPT, UPT, UR41, -0x1, URZ ;  /* 0xffffffff29047890 */ /* 0x000fc4000fffe0ff */
[----:B------:R-:W-:Y:S02]  /*1ae0*/  ULEA UR44, UR44, UR5, 0x5 ;  /* 0x000000052c2c7291 */ /* 0x000fe4000f8e28ff */
[----:B------:R-:W-:Y:S02]  /*1af0*/  UIADD3 UR46, UPT, UPT, UR42, -UR41, URZ ;  /* 0x800000292a2e7290 */ /* 0x000fe4000fffe0ff */
[----:B------:R-:W-:Y:S01]  /*1b00*/  @UP2 UIADD3 UR4, UPT, UPT, UR41, URZ, URZ ;  /* 0x000000ff29042290 */ /* 0x000fe2000fffe0ff */
[----:B------:R-:W-:-:S03]  /*1b10*/  UMOV UR7, URZ ;  /* 0x000000ff00077c82 */ /* 0x000fc60008000000 */
[----:B------:R-:W-:Y:S02]  /*1b20*/  UIADD3 UR29, UPT, UPT, UR4, 0x1, URZ ;  /* 0x00000001041d7890 */ /* 0x000fe4000fffe0ff */
[----:B--234-:R-:W-:-:S12]  /*1b30*/  UIADD3 UR43, UPT, UPT, -UR4, URZ, URZ ;  /* 0x000000ff042b7290 */ /* 0x01cfd8000fffe1ff */
.L_x_42:
[----:B------:R-:W-:Y:S01]  /*1b40*/  UISETP.NE.AND UP0, UPT, UR47, URZ, UPT ;  /* 0x000000ff2f00728c */ /* 0x000fe2000bf05270 */
[----:B------:R-:W2:Y:S08]  /*1b50*/  S2UR UR47, SR_CgaCtaId ;  /* 0x00000000002f79c3 */ /* 0x000eb00000008800 */
[----:B------:R-:W-:Y:S05]  /*1b60*/  BRA.U UP0, `(.L_x_23) ;  /* 0x0000000100347547 */ /* 0x000fea000b800000 */
[----:B------:R-:W3:Y:S01]  /*1b70*/  S2R R0, SR_CgaCtaId ;  /* 0x0000000000007919 */ /* 0x000ee20000008800 */
[----:B------:R-:W-:-:S04]  /*1b80*/  MOV R2, 0x400 ;  /* 0x0000040000027802 */ /* 0x000fc80000000f00 */
[----:B---3--:R-:W-:Y:S02]  /*1b90*/  LEA R0, R0, R2, 0x18 ;  /* 0x0000000200007211 */ /* 0x008fe400078ec0ff */
[----:B------:R-:W-:-:S03]  /*1ba0*/  SHF.L.U32 R2, R8, 0x1f, RZ ;  /* 0x0000001f08027819 */ /* 0x000fc600000006ff */
[----:B------:R-:W-:-:S04]  /*1bb0*/  IMAD R0, R9, 0x8, R0 ;  /* 0x0000000809007824 */ /* 0x000fc800078e0200 */
[----:B------:R-:W3:Y:S02]  /*1bc0*/  SYNCS.PHASECHK.TRANS64.TRYWAIT P0, [R0+URZ+0x120], R2 ;  /* 0x00012002000075a7 */ /* 0x000ee400080011ff */
[----:B---3--:R-:W-:Y:S05]  /*1bd0*/  @!P0 BRA `(.L_x_24) ;  /* 0x0000007400388947 */ /* 0x008fea0003800000 */
.L_x_151:
[----:B------:R-:W-:Y:S01]  /*1be0*/  VIADD R9, R9, 0x1 ;  /* 0x0000000109097836 */ /* 0x000fe20000000000 */
[----:B------:R3:W-:Y:S04]  /*1bf0*/  SYNCS.ARRIVE.TRANS64.A1T0 RZ, [R0+URZ+0x110], RZ ;  /* 0x000110ff00ff79a7 */ /* 0x0007e800081000ff */
[----:B------:R-:W-:-:S04]  /*1c00*/  ISETP.NE.AND P0, PT, R9, 0x2, PT ;  /* 0x000000020900780c */ /* 0x000fc80003f05270 */
[----:B------:R-:W-:Y:S02]  /*1c10*/  SEL R9, R9, RZ, P0 ;  /* 0x000000ff09097207 */ /* 0x000fe40000000000 */
[----:B---3--:R-:W-:-:S04]  /*1c20*/  SEL R0, RZ, 0x1, P0 ;  /* 0x00000001ff007807 */ /* 0x008fc80000000000 */
[----:B------:R-:W-:-:S07]  /*1c30*/  LOP3.LUT R8, R8, R0, RZ, 0x3c, !PT ;  /* 0x0000000008087212 */ /* 0x000fce00078e3cff */
.L_x_23:
[----:B------:R-:W-:Y:S01]  /*1c40*/  UMOV UR6, 0x400 ;  /* 0x0000040000067882 */ /* 0x000fe20000000000 */
[----:B------:R-:W-:Y:S01]  /*1c50*/  SHF.L.U32 R0, R12, 0x1f, RZ ;  /* 0x0000001f0c007819 */ /* 0x000fe200000006ff */
[----:B--2---:R-:W-:Y:S02]  /*1c60*/  ULEA UR6, UR47, UR6, 0x18 ;  /* 0x000000062f067291 */ /* 0x004fe4000f8ec0ff */
[----:B------:R-:W-:Y:S02]  /*1c70*/  UISETP.GE.U32.AND UP0, UPT, UR49, 0x7f, UPT ;  /* 0x0000007f3100788c */ /* 0x000fe4000bf06070 */
[----:B------:R-:W-:Y:S02]  /*1c80*/  ULEA UR4, UR7, UR6, 0x3 ;  /* 0x0000000607047291 */ /* 0x000fe4000f8e18ff */
[----:B------:R-:W-:Y:S01]  /*1c90*/  ULEA UR11, UR28, UR48, 0x7 ;  /* 0x000000301c0b7291 */ /* 0x000fe2000f8e38ff */
[----:B------:R-:W-:-:S06]  /*1ca0*/  UMOV UR13, URZ ;  /* 0x000000ff000d7c82 */ /* 0x000fcc0008000000 */
[----:B------:R2:W3:Y:S01]  /*1cb0*/  SYNCS.PHASECHK.TRANS64.TRYWAIT P0, [UR4+0x30], R0 ;  /* 0x00003000ff0075a7 */ /* 0x0004e20008001104 */
[----:B------:R-:W-:-:S04]  /*1cc0*/  ULEA.HI UR4, UR20, UR20, URZ, 0x1 ;  /* 0x0000001414047291 */ /* 0x000fc8000f8f08ff */
[----:B------:R-:W-:-:S04]  /*1cd0*/  USHF.L.U32 UR4, UR4, 0x6, URZ ;  /* 0x0000000604047899 */ /* 0x000fc800080006ff */
[----:B------:R-:W-:-:S04]  /*1ce0*/  ULOP3.LUT UR35, UR4, 0xffffff80, URZ, 0xc0, !UPT ;  /* 0xffffff8004237892 */ /* 0x000fc8000f8ec0ff */
[----:B------:R-:W-:Y:S01]  /*1cf0*/  UIADD3 UR35, UPT, UPT, UR44, UR35, URZ ;  /* 0x000000232c237290 */ /* 0x000fe2000fffe0ff */
[----:B------:R-:W-:Y:S11]  /*1d00*/  BRA.U !UP0, `(.L_x_25) ;  /* 0x0000000108d47547 */ /* 0x000ff6000b800000 */
[----:B------:R-:W-:Y:S01]  /*1d10*/  UMOV UR18, UR43 ;  /* 0x0000002b00127c82 */ /* 0x000fe20008000000 */
[----:B------:R-:W-:Y:S01]  /*1d20*/  UMOV UR4, UR7 ;  /* 0x0000000700047c82 */ /* 0x000fe20008000000 */
[----:B------:R-:W-:-:S05]  /*1d30*/  UMOV UR34, URZ ;  /* 0x000000ff00227c82 */ /* 0x000fca0008000000 */
.L_x_31:
[----:B------:R-:W-:Y:S01]  /*1d40*/  ULEA UR33, UR4, UR6, 0x3 ;  /* 0x0000000604217291 */ /* 0x000fe2000f8e18ff */
[----:B------:R-:W-:Y:S01]  /*1d50*/  @P3 MOV R2, 0x8000 ;  /* 0x0000800000023802 */ /* 0x000fe20000000f00 */
[----:B-1-3--:R-:W-:Y:S10]  /*1d60*/  @P0 BRA `(.L_x_26) ;  /* 0x00000000000c0947 */ /* 0x00aff40003800000 */
[----:B------:R-:W-:-:S04]  /*1d70*/  SHF.L.U32 R3, R12, 0x1f, RZ ;  /* 0x0000001f0c037819 */ /* 0x000fc800000006ff */
[----:B------:R-:W3:Y:S02]  /*1d80*/  SYNCS.PHASECHK.TRANS64.TRYWAIT P0, [UR33+0x30], R3 ;  /* 0x00003003ff0075a7 */ /* 0x000ee40008001121 */
[----:B---3--:R-:W-:Y:S05]  /*1d90*/  @!P0 BRA `(.L_x_27) ;  /* 0x0000007000dc8947 */ /* 0x008fea0003800000 */
.L_x_26:
[----:B------:R3:W-:Y:S01]  /*1da0*/  @P3 SYNCS.ARRIVE.TRANS64 RZ, [UR33], R2 ;  /* 0x00000002ffff39a7 */ /* 0x0007e20008000021 */
[----:B------:R-:W-:Y:S02]  /*1db0*/  ULOP3.LUT UR5, UR25, 0x2, URZ, 0xfc, !UPT ;  /* 0x0000000219057892 */ /* 0x000fe4000f8efcff */
[----:B------:R-:W-:Y:S02]  /*1dc0*/  UIADD3 UR18, UPT, UPT, UR18, 0x1, URZ ;  /* 0x0000000112127890 */ /* 0x000fe4000fffe0ff */
[----:B------:R-:W-:Y:S02]  /*1dd0*/  UISETP.NE.AND UP0, UPT, UR5, 0x2, UPT ;  /* 0x000000020500788c */ /* 0x000fe4000bf05270 */
[----:B------:R-:W-:-:S07]  /*1de0*/  UISETP.NE.AND UP2, UPT, UR18, 0x1, UPT ;  /* 0x000000011200788c */ /* 0x000fce000bf45270 */
[----:B------:R-:W-:Y:S05]  /*1df0*/  BRA.U UP0, `(.L_x_28) ;  /* 0x0000000100047547 */ /* 0x000fea000b800000 */
[----:B-1----:R-:W-:Y:S05]  /*1e00*/  BPT.TRAP 0x1 ;  /* 0x000000040000795c */ /* 0x002fea0000300000 */
.L_x_28:
[----:B------:R-:W-:Y:S04]  /*1e10*/  BSSY.RECONVERGENT B0, `(.L_x_29) ;  /* 0x0000003000007945 */ /* 0x000fe80003800200 */
[----:B------:R-:W-:Y:S05]  /*1e20*/  @!P2 BRA `(.L_x_30) ;  /* 0x000000000004a947 */ /* 0x000fea0003800000 */
[----:B-1----:R-:W-:Y:S05]  /*1e30*/  BPT.TRAP 0x1 ;  /* 0x000000040000795c */ /* 0x002fea0000300000 */
.L_x_30:
[----:B-1----:R-:W-:Y:S05]  /*1e40*/  BSYNC.RECONVERGENT B0 ;  /* 0x0000000000007941 */ /* 0x002fea0003800200 */
.L_x_29:
[----:B------:R-:W-:Y:S02]  /*1e50*/  UIADD3 UR5, UPT, UPT, UR4, 0x1, URZ ;  /* 0x0000000104057890 */ /* 0x000fe4000fffe0ff */
[----:B------:R-:W-:Y:S02]  /*1e60*/  USHF.L.U32 UR4, UR4, 0xc, URZ ;  /* 0x0000000c04047899 */ /* 0x000fe400080006ff */
[----:B------:R-:W-:Y:S02]  /*1e70*/  UISETP.NE.AND UP0, UPT, UR5, 0x6, UPT ;  /* 0x000000060500788c */ /* 0x000fe4000bf05270 */
[----:B------:R-:W-:Y:S02]  /*1e80*/  ULOP3.LUT UR32, UR27, UR4, URZ, 0xfc, !UPT ;  /* 0x000000041b207292 */ /* 0x000fe4000f8efcff */
[----:B------:R-:W-:Y:S02]  /*1e90*/  USEL UR8, URZ, 0x1, UP0 ;  /* 0x00000001ff087887 */ /* 0x000fe40008000000 */
[----:B------:R-:W-:-:S02]  /*1ea0*/  USEL UR7, UR5, URZ, UP0 ;  /* 0x000000ff05077287 */ /* 0x000fc40008000000 */
[----:B------:R-:W-:Y:S02]  /*1eb0*/  UIADD3 UR16, UP1, UPT, UR30, 0x80, URZ ;  /* 0x000000801e107890 */ /* 0x000fe4000ff3e0ff */
[----:B------:R-:W-:Y:S01]  /*1ec0*/  ULEA UR5, UR7, UR6, 0x3 ;  /* 0x0000000607057291 */ /* 0x000fe2000f8e18ff */
[----:B------:R-:W-:Y:S01]  /*1ed0*/  LOP3.LUT R12, R12, UR8, RZ, 0x3c, !PT ;  /* 0x000000080c0c7c12 */ /* 0x000fe2000f8e3cff */
[----:B------:R-:W-:Y:S02]  /*1ee0*/  ULOP3.LUT UR8, UR26, UR4, URZ, 0xfc, !UPT ;  /* 0x000000041a087292 */ /* 0x000fe4000f8efcff */
[----:B------:R-:W-:Y:S01]  /*1ef0*/  ULEA UR32, UR32, UR6, 0x1 ;  /* 0x0000000620207291 */ /* 0x000fe2000f8e08ff */
[----:B--2---:R-:W-:Y:S01]  /*1f00*/  SHF.L.U32 R0, R12, 0x1f, RZ ;  /* 0x0000001f0c007819 */ /* 0x004fe200000006ff */
[----:B------:R-:W-:Y:S02]  /*1f10*/  UIADD3 UR14, UP0, UPT, UR30, 0x180, URZ ;  /* 0x000001801e0e7890 */ /* 0x000fe4000ff1e0ff */
[----:B------:R-:W-:Y:S01]  /*1f20*/  ULEA UR8, UR8, UR6, 0x1 ;  /* 0x0000000608087291 */ /* 0x000fe2000f8e08ff */
[----:B------:R4:W1:Y:S01]  /*1f30*/  SYNCS.PHASECHK.TRANS64.TRYWAIT P0, [UR5+0x30], R0 ;  /* 0x00003000ff0075a7 */ /* 0x0008620008001105 */
[----:B------:R-:W-:-:S02]  /*1f40*/  ULOP3.LUT UR33, UR33, 0xfefffff8, URZ, 0xc0, !UPT ;  /* 0xfefffff821217892 */ /* 0x000fc4000f8ec0ff */
[----:B------:R-:W-:Y:S02]  /*1f50*/  UIADD3.X UR17, UPT, UPT, URZ, UR31, URZ, UP1, !UPT ;  /* 0x0000001fff117290 */ /* 0x000fe40008ffe4ff */
[----:B------:R-:W-:Y:S02]  /*1f60*/  UIADD3 UR32, UPT, UPT, UR32, 0x4300, URZ ;  /* 0x0000430020207890 */ /* 0x000fe4000fffe0ff */
[----:B------:R-:W-:Y:S02]  /*1f70*/  UPRMT UR5, URZ, 0x5410, UR24 ;  /* 0x00005410ff057896 */ /* 0x000fe40008000018 */
[----:B------:R-:W-:Y:S02]  /*1f80*/  UIADD3 UR8, UPT, UPT, UR8, 0x10300, URZ ;  /* 0x0001030008087890 */ /* 0x000fe4000fffe0ff */
[----:B------:R-:W-:Y:S02]  /*1f90*/  UIADD3.X UR15, UPT, UPT, URZ, UR31, URZ, UP0, !UPT ;  /* 0x0000001fff0f7290 */ /* 0x000fe400087fe4ff */
[----:B------:R-:W-:Y:S01]  /*1fa0*/  UPRMT UR4, URZ, 0x5410, UR21 ;  /* 0x00005410ff047896 */ /* 0x000fe20008000015 */
[----:B------:R-:W-:Y:S01]  /*1fb0*/  UMOV UR22, 0x0 ;  /* 0x0000000000167882 */ /* 0x000fe20000000000 */
[----:B------:R-:W-:Y:S01]  /*1fc0*/  UMOV UR23, 0x10000000 ;  /* 0x1000000000177882 */ /* 0x000fe20000000000 */
[----:B------:R-:W-:Y:S01]  /*1fd0*/  UMOV UR10, UR34 ;  /* 0x00000022000a7c82 */ /* 0x000fe20008000000 */
[----:B------:R-:W-:Y:S01]  /*1fe0*/  UMOV UR12, UR36 ;  /* 0x00000024000c7c82 */ /* 0x000fe20008000000 */
[----:B------:R-:W-:Y:S01]  /*1ff0*/  UMOV UR9, UR33 ;  /* 0x0000002100097c82 */ /* 0x000fe20008000000 */
[----:B------:R2:W-:Y:S01]  /*2000*/  UTMALDG.3D.MULTICAST.2CTA [UR32], [UR16], UR5, desc[UR22] ;  /* 0x00001620100073b4 */ /* 0x0005e20008211805 */
[----:B------:R-:W-:-:S02]  /*2010*/  UMOV UR13, UR29 ;  /* 0x0000001d000d7c82 */ /* 0x000fc40008000000 */
[----:B------:R3:W-:Y:S01]  /*2020*/  UTMALDG.3D.MULTICAST.2CTA [UR8], [UR14], UR4, desc[UR22] ;  /* 0x000016080e0073b4 */ /* 0x0007e20008211804 */
[----:B--2---:R-:W-:Y:S01]  /*2030*/  UIADD3 UR34, UPT, UPT, UR34, 0x40, URZ ;  /* 0x0000004022227890 */ /* 0x004fe2000fffe0ff */
[----:B---3--:R-:W-:Y:S01]  /*2040*/  UMOV UR4, UR7 ;  /* 0x0000000700047c82 */ /* 0x008fe20008000000 */
[----:B----4-:R-:W-:Y:S10]  /*2050*/  BRA.U UP2, `(.L_x_31) ;  /* 0xfffffffd02387547 */ /* 0x010ff4000b83ffff */
.L_x_25:
[----:B------:R-:W-:Y:S01]  /*2060*/  ULEA UR4, UR7, UR6, 0x3 ;  /* 0x0000000607047291 */ /* 0x000fe2000f8e18ff */
[----:B--2---:R-:W-:Y:S01]  /*2070*/  SHF.L.U32 R0, R12, 0x1f, RZ ;  /* 0x0000001f0c007819 */ /* 0x004fe200000006ff */
[----:B------:R-:W-:Y:S01]  /*2080*/  @!P1 SYNCS.ARRIVE.TRANS64.A1T0 RZ, [UR6+0xa8], RZ ;  /* 0x0000a8ffffff99a7 */ /* 0x000fe20008100006 */
[----:B------:R-:W-:-:S06]  /*2090*/  UISETP.GT.AND UP0, UPT, UR42, UR41, UPT ;  /* 0x000000292a00728c */ /* 0x000fcc000bf04270 */
[----:B-1-3--:R1:W2:Y:S03]  /*20a0*/  SYNCS.PHASECHK.TRANS64.TRYWAIT P0, [UR4+0x30], R0 ;  /* 0x00003000ff0075a7 */ /* 0x00a2a60008001104 */
[----:B------:R-:W-:Y:S05]  /*20b0*/  BRA.U !UP0, `(.L_x_32) ;  /* 0x0000000108d47547 */ /* 0x000fea000b800000 */
[----:B------:R-:W-:Y:S01]  /*20c0*/  UIADD3 UR28, UPT, UPT, UR46, UR13, URZ ;  /* 0x0000000d2e1c7290 */ /* 0x000fe2000fffe0ff */
[----:B------:R-:W-:-:S11]  /*20d0*/  UMOV UR4, UR7 ;  /* 0x0000000700047c82 */ /* 0x000fd60008000000 */
.L_x_38:
[----:B------:R-:W-:Y:S01]  /*20e0*/  ULEA UR17, UR4, UR6, 0x3 ;  /* 0x0000000604117291 */ /* 0x000fe2000f8e18ff */
[----:B--2---:R-:W-:Y:S01]  /*20f0*/  @P3 MOV R2, 0x8000 ;  /* 0x0000800000023802 */ /* 0x004fe20000000f00 */
[----:B--2-4-:R-:W-:Y:S10]  /*2100*/  @P0 BRA `(.L_x_33) ;  /* 0x00000000000c0947 */ /* 0x014ff40003800000 */
[----:B------:R-:W-:-:S04]  /*2110*/  SHF.L.U32 R3, R12, 0x1f, RZ ;  /* 0x0000001f0c037819 */ /* 0x000fc800000006ff */
[----:B------:R-:W2:Y:S02]  /*2120*/  SYNCS.PHASECHK.TRANS64.TRYWAIT P0, [UR17+0x30], R3 ;  /* 0x00003003ff0075a7 */ /* 0x000ea40008001111 */
[----:B--2---:R-:W-:Y:S05]  /*2130*/  @!P0 BRA `(.L_x_34) ;  /* 0x00000070000c8947 */ /* 0x004fea0003800000 */
.L_x_33:
[----:B------:R2:W-:Y:S01]  /*2140*/  @P3 SYNCS.ARRIVE.TRANS64 RZ, [UR17], R2 ;  /* 0x00000002ffff39a7 */ /* 0x0005e20008000011 */
[----:B------:R-:W-:-:S04]  /*2150*/  ULOP3.LUT UR5, UR25, 0x2, URZ, 0xfc, !UPT ;  /* 0x0000000219057892 */ /* 0x000fc8000f8efcff */
[----:B------:R-:W-:-:S09]  /*2160*/  UISETP.NE.AND UP0, UPT, UR5, 0x2, UPT ;  /* 0x000000020500788c */ /* 0x000fd2000bf05270 */
[----:B------:R-:W-:Y:S05]  /*2170*/  BRA.U UP0, `(.L_x_35) ;  /* 0x0000000100047547 */ /* 0x000fea000b800000 */
[----:B------:R-:W-:Y:S05]  /*2180*/  BPT.TRAP 0x1 ;  /* 0x000000040000795c */ /* 0x000fea0000300000 */
.L_x_35:
[----:B------:R-:W-:Y:S04]  /*2190*/  BSSY.RECONVERGENT B0, `(.L_x_36) ;  /* 0x0000003000007945 */ /* 0x000fe80003800200 */
[----:B------:R-:W-:Y:S05]  /*21a0*/  @!P2 BRA `(.L_x_37) ;  /* 0x000000000004a947 */ /* 0x000fea0003800000 */
[----:B------:R-:W-:Y:S05]  /*21b0*/  BPT.TRAP 0x1 ;  /* 0x000000040000795c */ /* 0x000fea0000300000 */
.L_x_37:
[----:B------:R-:W-:Y:S05]  /*21c0*/  BSYNC.RECONVERGENT B0 ;  /* 0x0000000000007941 */ /* 0x000fea0003800200 */
.L_x_36:
[----:B------:R-:W-:Y:S02]  /*21d0*/  UIADD3 UR5, UPT, UPT, UR4, 0x1, URZ ;  /* 0x0000000104057890 */ /* 0x000fe4000fffe0ff */
[----:B------:R-:W-:Y:S02]  /*21e0*/  USHF.L.U32 UR4, UR4, 0xc, URZ ;  /* 0x0000000c04047899 */ /* 0x000fe400080006ff */
[----:B------:R-:W-:Y:S02]  /*21f0*/  UISETP.NE.AND UP0, UPT, UR5, 0x6, UPT ;  /* 0x000000060500788c */ /* 0x000fe4000bf05270 */
[----:B------:R-:W-:Y:S02]  /*2200*/  USHF.L.U32 UR18, UR13, 0x6, URZ ;  /* 0x000000060d127899 */ /* 0x000fe400080006ff */
[----:B------:R-:W-:Y:S02]  /*2210*/  USEL UR8, URZ, 0x1, UP0 ;  /* 0x00000001ff087887 */ /* 0x000fe40008000000 */
[----:B------:R-:W-:-:S02]  /*2220*/  USEL UR7, UR5, URZ, UP0 ;  /* 0x000000ff05077287 */ /* 0x000fc40008000000 */
[----:B------:R-:W-:Y:S02]  /*2230*/  UIADD3 UR22, UP0, UPT, UR30, 0x180, URZ ;  /* 0x000001801e167890 */ /* 0x000fe4000ff1e0ff */
[----:B------:R-:W-:Y:S01]  /*2240*/  ULEA UR5, UR7, UR6, 0x3 ;  /* 0x0000000607057291 */ /* 0x000fe2000f8e18ff */
[----:B------:R-:W-:Y:S01]  /*2250*/  LOP3.LUT R12, R12, UR8, RZ, 0x3c, !PT ;  /* 0x000000080c0c7c12 */ /* 0x000fe2000f8e3cff */
[----:B------:R-:W-:Y:S02]  /*2260*/  UIADD3 UR13, UPT, UPT, UR13, 0x1, URZ ;  /* 0x000000010d0d7890 */ /* 0x000fe4000fffe0ff */
[----:B------:R-:W-:Y:S01]  /*2270*/  UIADD3 UR14, UP1, UPT, UR30, 0x80, URZ ;  /* 0x000000801e0e7890 */ /* 0x000fe2000ff3e0ff */
[----:B-1----:R-:W-:Y:S01]  /*2280*/  SHF.L.U32 R0, R12, 0x1f, RZ ;  /* 0x0000001f0c007819 */ /* 0x002fe200000006ff */
[----:B------:R-:W-:Y:S02]  /*2290*/  UIADD3.X UR23, UPT, UPT, URZ, UR31, URZ, UP0, !UPT ;  /* 0x0000001fff177290 */ /* 0x000fe400087fe4ff */
[----:B------:R-:W-:Y:S01]  /*22a0*/  UISETP.NE.AND UP0, UPT, UR13, UR28, UPT ;  /* 0x0000001c0d00728c */ /* 0x000fe2000bf05270 */
[----:B------:R3:W4:Y:S01]  /*22b0*/  SYNCS.PHASECHK.TRANS64.TRYWAIT P0, [UR5+0x30], R0 ;  /* 0x00003000ff0075a7 */ /* 0x0007220008001105 */
[----:B------:R-:W-:-:S02]  /*22c0*/  ULOP3.LUT UR5, UR27, UR4, URZ, 0xfc, !UPT ;  /* 0x000000041b057292 */ /* 0x000fc4000f8efcff */
[----:B------:R-:W-:Y:S02]  /*22d0*/  ULOP3.LUT UR4, UR26, UR4, URZ, 0xfc, !UPT ;  /* 0x000000041a047292 */ /* 0x000fe4000f8efcff */
[----:B------:R-:W-:Y:S02]  /*22e0*/  ULEA UR5, UR5, UR6, 0x1 ;  /* 0x0000000605057291 */ /* 0x000fe4000f8e08ff */
[----:B------:R-:W-:Y:S02]  /*22f0*/  ULEA UR4, UR4, UR6, 0x1 ;  /* 0x0000000604047291 */ /* 0x000fe4000f8e08ff */
[----:B------:R-:W-:Y:S02]  /*2300*/  UIADD3 UR16, UPT, UPT, UR5, 0x4300, URZ ;  /* 0x0000430005107890 */ /* 0x000fe4000fffe0ff */
[----:B------:R-:W-:Y:S02]  /*2310*/  ULOP3.LUT UR17, UR17, 0xfefffff8, URZ, 0xc0, !UPT ;  /* 0xfefffff811117892 */ /* 0x000fe4000f8ec0ff */
[----:B------:R-:W-:-:S02]  /*2320*/  UIADD3.X UR15, UPT, UPT, URZ, UR31, URZ, UP1, !UPT ;  /* 0x0000001fff0f7290 */ /* 0x000fc40008ffe4ff */
[----:B------:R-:W-:Y:S02]  /*2330*/  UPRMT UR5, URZ, 0x5410, UR24 ;  /* 0x00005410ff057896 */ /* 0x000fe40008000018 */
[----:B------:R-:W-:Y:S02]  /*2340*/  UIADD3 UR8, UPT, UPT, UR4, 0x10300, URZ ;  /* 0x0001030004087890 */ /* 0x000fe4000fffe0ff */
[----:B------:R-:W-:Y:S01]  /*2350*/  UPRMT UR4, URZ, 0x5410, UR21 ;  /* 0x00005410ff047896 */ /* 0x000fe20008000015 */
[----:B------:R-:W-:Y:S01]  /*2360*/  UMOV UR32, 0x0 ;  /* 0x0000000000207882 */ /* 0x000fe20000000000 */
[----:B------:R-:W-:Y:S01]  /*2370*/  UMOV UR33, 0x10000000 ;  /* 0x1000000000217882 */ /* 0x000fe20000000000 */
[----:B------:R-:W-:Y:S01]  /*2380*/  UMOV UR19, UR35 ;  /* 0x0000002300137c82 */ /* 0x000fe20008000000 */
[----:B------:R-:W-:Y:S01]  /*2390*/  UMOV UR20, UR36 ;  /* 0x0000002400147c82 */ /* 0x000fe20008000000 */
[----:B------:R-:W-:Y:S01]  /*23a0*/  UMOV UR12, UR36 ;  /* 0x00000024000c7c82 */ /* 0x000fe20008000000 */
[----:B------:R-:W-:Y:S01]  /*23b0*/  UMOV UR9, UR17 ;  /* 0x0000001100097c82 */ /* 0x000fe20008000000 */
[----:B------:R-:W-:Y:S01]  /*23c0*/  UMOV UR10, UR18 ;  /* 0x00000012000a7c82 */ /* 0x000fe20008000000 */
[----:B------:R-:W-:Y:S01]  /*23d0*/  UTMALDG.3D.MULTICAST.2CTA [UR16], [UR14], UR5, desc[UR32] ;  /* 0x000020100e0073b4 */ /* 0x000fe20008211805 */
[----:B------:R1:W-:Y:S02]  /*23e0*/  UTMALDG.3D.MULTICAST.2CTA [UR8], [UR22], UR4, desc[UR32] ;  /* 0x00002008160073b4 */ /* 0x0003e40008211804 */
[----:B-1----:R-:W-:Y:S01]  /*23f0*/  UMOV UR4, UR7 ;  /* 0x0000000700047c82 */ /* 0x002fe20008000000 */
[----:B---3--:R-:W-:Y:S05]  /*2400*/  BRA.U UP0, `(.L_x_38) ;  /* 0xfffffffd00347547 */ /* 0x008fea000b83ffff */
.L_x_32:
[C---:B------:R-:W-:Y:S01]  /*2410*/  LEA R3, R11.reuse, UR6, 0x3 ;  /* 0x000000060b037c11 */ /* 0x040fe2000f8e18ff */
[----:B------:R-:W-:Y:S01]  /*2420*/  NOP ;  /* 0x0000000000007918 */ /* 0x000fe20000000000 */
[----:B-1----:R-:W-:Y:S02]  /*2430*/  SHF.L.U32 R0, R10, 0x1f, RZ ;  /* 0x0000001f0a007819 */ /* 0x002fe400000006ff */
[----:B------:R-:W-:Y:S02]  /*2440*/  LEA R4, R11, UR6, 0x4 ;  /* 0x000000060b047c11 */ /* 0x000fe4000f8e20ff */
[----:B--2-4-:R-:W1:Y:S02]  /*2450*/  SYNCS.PHASECHK.TRANS64.TRYWAIT P0, [R3+URZ+0xb0], R0 ;  /* 0x0000b000030075a7 */ /* 0x014e6400080011ff */
[----:B-1----:R-:W-:Y:S05]  /*2460*/  @!P0 BRA `(.L_x_39) ;  /* 0x0000006c00588947 */ /* 0x002fea0003800000 */
.L_x_154:
[----:B------:R-:W2:Y:S01]  /*2470*/  LDS.128 R4, [R4+0x140] ;  /* 0x0001400004047984 */ /* 0x000ea20000000c00 */
[----:B------:R-:W-:Y:S01]  /*2480*/  UISETP.GE.AND UP0, UPT, UR45, 0x1, UPT ;  /* 0x000000012d00788c */ /* 0x000fe2000bf06270 */
[----:B------:R-:W-:Y:S01]  /*2490*/  @!PT LDS RZ, [RZ] ;  /* 0x00000000fffff984 */ /* 0x000fe20000000800 */
[----:B------:R-:W-:Y:S01]  /*24a0*/  @!PT LDS RZ, [RZ] ;  /* 0x00000000fffff984 */ /* 0x000fe20000000800 */
[----:B------:R-:W-:Y:S01]  /*24b0*/  @!PT LDS RZ, [RZ] ;  /* 0x00000000fffff984 */ /* 0x000fe20000000800 */
[----:B------:R-:W-:Y:S01]  /*24c0*/  @!PT LDS RZ, [RZ] ;  /* 0x00000000fffff984 */ /* 0x000fe20000000800 */
[----:B------:R3:W-:Y:S06]  /*24d0*/  MEMBAR.ALL.CTA ;  /* 0x0000000000007992 */ /* 0x0007ec0000008000 */
[----:B---3--:R-:W3:Y:S01]  /*24e0*/  FENCE.VIEW.ASYNC.S ;  /* 0x00000000000073c6 */ /* 0x008ee20000000000 */
[----:B--2---:R-:W-:-:S13]  /*24f0*/  LOP3.LUT P0, RZ, R6, 0x1, RZ, 0xc0, !PT ;  /* 0x0000000106ff7812 */ /* 0x004fda000780c0ff */
[----:B---3--:R-:W-:Y:S01]  /*2500*/  VOTEU.ANY UP1, P0 ;  /* 0x0000000000ff7886 */ /* 0x008fe20000020100 */
[----:B------:R-:W-:-:S13]  /*2510*/  PLOP3.LUT P0, PT, PT, PT, UP1, 0x80, 0x8 ;  /* 0x000000000008781c */ /* 0x000fda0003f0f018 */
[----:B-1----:R-:W-:Y:S02]  /*2520*/  @P0 LOP3.LUT R0, R5, 0xffff, RZ, 0xc0, !PT ;  /* 0x0000ffff05000812 */ /* 0x002fe400078ec0ff */
[----:B------:R-:W-:Y:S02]  /*2530*/  @P0 MOV R2, R4 ;  /* 0x0000000400020202 */ /* 0x000fe40000000f00 */
[----:B------:R-:W-:Y:S01]  /*2540*/  @P0 R2UR UR5, R0 ;  /* 0x00000000000502ca */ /* 0x000fe200000e0000 */
[----:B------:R-:W-:Y:S01]  /*2550*/  VIADD R0, R3, 0xc0 ;  /* 0x000000c003007836 */ /* 0x000fe20000000000 */
[----:B------:R-:W-:Y:S02]  /*2560*/  @P0 SHF.R.U32.HI R4, RZ, 0x10, R5 ;  /* 0x00000010ff040819 */ /* 0x000fe40000011605 */
[----:B------:R-:W-:Y:S02]  /*2570*/  @P0 R2UR UR8, R2 ;  /* 0x00000000020802ca */ /* 0x000fe400000e0000 */
[----:B------:R-:W-:-:S02]  /*2580*/  PRMT R0, RZ, 0x654, R0 ;  /* 0x00000654ff007816 */ /* 0x000fc40000000000 */
[----:B------:R-:W-:Y:S02]  /*2590*/  @P0 R2UR UR4, R4 ;  /* 0x00000000040402ca */ /* 0x000fe400000e0000 */
[----:B------:R1:W-:Y:S03]  /*25a0*/  SYNCS.ARRIVE.TRANS64.RED.A1T0 RZ, [R0+URZ], RZ ;  /* 0x000000ff00ff79a7 */ /* 0x0003e600081004ff */
[----:B------:R-:W-:-:S04]  /*25b0*/  @UP1 UMOV UR37, UR5 ;  /* 0x0000000500251c82 */ /* 0x000fc80008000000 */
[----:B------:R-:W-:-:S04]  /*25c0*/  @UP1 UMOV UR38, UR8 ;  /* 0x0000000800261c82 */ /* 0x000fc80008000000 */
[----:B------:R-:W-:Y:S01]  /*25d0*/  @UP1 UMOV UR36, UR4 ;  /* 0x0000000400241c82 */ /* 0x000fe20008000000 */
[----:B------:R-:W-:Y:S05]  /*25e0*/  BRA.U !UP0, `(.L_x_40) ;  /* 0x0000000108d47547 */ /* 0x000fea000b800000 */
[----:B------:R-:W2:Y:S01]  /*25f0*/  LDCU.128 UR12, c[0x0][0xb10] ;  /* 0x00016200ff0c77ac */ /* 0x000ea20008000c00 */
[----:B------:R-:W3:Y:S01]  /*2600*/  LDCU UR28, c[0x0][0xb20] ;  /* 0x00016400ff1c77ac */ /* 0x000ee20008000800 */
[----:B------:R-:W4:Y:S01]  /*2610*/  LDCU UR20, c[0x0][0xb0c] ;  /* 0x00016180ff1477ac */ /* 0x000f220008000800 */
[----:B------:R-:W1:Y:S01]  /*2620*/  LDCU.64 UR10, c[0x0][0xb28] ;  /* 0x00016500ff0a77ac */ /* 0x000e620008000a00 */
[----:B------:R-:W-:Y:S02]  /*2630*/  UISETP.NE.AND UP3, UPT, UR45, 0x1, UPT ;  /* 0x000000012d00788c */ /* 0x000fe4000bf65270 */
[----:B--2---:R-:W-:Y:S02]  /*2640*/  UIMAD.WIDE.U32 UR8, UR39, UR15, URZ ;  /* 0x0000000f270872a5 */ /* 0x004fe4000f8e00ff */
[----:B------:R-:W-:Y:S02]  /*2650*/  UIMAD.WIDE.U32 UR4, UR40, UR12, URZ ;  /* 0x0000000c280472a5 */ /* 0x000fe4000f8e00ff */
[----:B------:R-:W-:-:S02]  /*2660*/  UISETP.NE.AND UP0, UPT, UR14, 0x1, UPT ;  /* 0x000000010e00788c */ /* 0x000fc4000bf05270 */
[----:B------:R-:W-:Y:S01]  /*2670*/  UIMAD.WIDE.U32 UR22, UR37, UR15, URZ ;  /* 0x0000000f251672a5 */ /* 0x000fe2000f8e00ff */
[----:B------:R-:W-:Y:S02]  /*2680*/  UMOV UR8, UR9 ;  /* 0x0000000900087c82 */ /* 0x000fe40008000000 */
[----:B------:R-:W-:Y:S01]  /*2690*/  UMOV UR4, UR5 ;  /* 0x0000000500047c82 */ /* 0x000fe20008000000 */
[----:B---3--:R-:W-:Y:S02]  /*26a0*/  USHF.R.U32.HI UR8, URZ, UR28, UR8 ;  /* 0x0000001cff087299 */ /* 0x008fe40008011608 */
[----:B----4-:R-:W-:Y:S02]  /*26b0*/  UISETP.NE.AND UP2, UPT, UR20, 0x1, UPT ;  /* 0x000000011400788c */ /* 0x010fe4000bf45270 */
[----:B------:R-:W-:Y:S02]  /*26c0*/  USHF.R.U32.HI UR4, URZ, UR13, UR4 ;  /* 0x0000000dff047299 */ /* 0x000fe40008011604 */
[----:B------:R-:W-:-:S02]  /*26d0*/  USEL UR5, UR39, UR8, !UP0 ;  /* 0x0000000827057287 */ /* 0x000fc4000c000000 */
[----:B------:R-:W-:Y:S02]  /*26e0*/  USEL UR8, UR40, UR4, !UP2 ;  /* 0x0000000428087287 */ /* 0x000fe4000d000000 */
[----:B-1----:R-:W-:Y:S01]  /*26f0*/  UIMAD.WIDE.U32 UR16, UR5, UR10, URZ ;  /* 0x0000000a051072a5 */ /* 0x002fe2000f8e00ff */
[----:B------:R-:W-:Y:S01]  /*2700*/  UMOV UR4, UR23 ;  /* 0x0000001700047c82 */ /* 0x000fe20008000000 */
[----:B------:R-:W-:Y:S02]  /*2710*/  UIMAD.WIDE.U32 UR18, UR38, UR12, URZ ;  /* 0x0000000c261272a5 */ /* 0x000fe4000f8e00ff */
[----:B------:R-:W-:-:S03]  /*2720*/  UIMAD.WIDE.U32 UR22, UR8, UR10, URZ ;  /* 0x0000000a081672a5 */ /* 0x000fc6000f8e00ff */
[----:B------:R-:W-:Y:S01]  /*2730*/  UMOV UR16, UR17 ;  /* 0x0000001100107c82 */ /* 0x000fe20008000000 */
[----:B------:R-:W-:Y:S02]  /*2740*/  USHF.R.U32.HI UR4, URZ, UR28, UR4 ;  /* 0x0000001cff047299 */ /* 0x000fe40008011604 */
[----:B------:R-:W-:Y:S01]  /*2750*/  @UP3 USHF.R.U32.HI UR5, URZ, UR11, UR16 ;  /* 0x0000000bff053299 */ /* 0x000fe20008011610 */
[----:B------:R-:W-:Y:S01]  /*2760*/  UMOV UR18, UR19 ;  /* 0x0000001300127c82 */ /* 0x000fe20008000000 */
[----:B------:R-:W-:Y:S01]  /*2770*/  UMOV UR22, UR23 ;  /* 0x0000001700167c82 */ /* 0x000fe20008000000 */
[----:B------:R-:W-:Y:S02]  /*2780*/  USHF.R.U32.HI UR13, URZ, UR13, UR18 ;  /* 0x0000000dff0d7299 */ /* 0x000fe40008011612 */
[----:B------:R-:W-:Y:S02]  /*2790*/  USEL UR4, UR37, UR4, !UP0 ;  /* 0x0000000425047287 */ /* 0x000fe4000c000000 */
[----:B------:R-:W-:-:S02]  /*27a0*/  @UP3 USHF.R.U32.HI UR8, URZ, UR11, UR22 ;  /* 0x0000000bff083299 */ /* 0x000fc40008011616 */
[----:B------:R-:W-:Y:S02]  /*27b0*/  UIMAD UR9, UR45, UR5, URZ ;  /* 0x000000052d0972a4 */ /* 0x000fe4000f8e02ff */
[----:B------:R-:W-:Y:S02]  /*27c0*/  USEL UR5, UR38, UR13, !UP2 ;  /* 0x0000000d26057287 */ /* 0x000fe4000d000000 */
[----:B------:R-:W-:Y:S02]  /*27d0*/  UIMAD UR12, UR45, UR8, URZ ;  /* 0x000000082d0c72a4 */ /* 0x000fe4000f8e02ff */
[----:B------:R-:W-:Y:S02]  /*27e0*/  UISETP.GE.AND UP0, UPT, UR4, UR9, UPT ;  /* 0x000000090400728c */ /* 0x000fe4000bf06270 */
[----:B------:R-:W-:Y:S02]  /*27f0*/  UIMAD.WIDE.U32 UR16, UR4, UR10, URZ ;  /* 0x0000000a041072a5 */ /* 0x000fe4000f8e00ff */
[----:B------:R-:W-:-:S02]  /*2800*/  UISETP.GE.OR UP0, UPT, UR5, UR12, UP0 ;  /* 0x0000000c0500728c */ /* 0x000fc40008706670 */
        /* <DEDUP_REMOVED lines=19> */
.L_x_40:
[----:B------:R-:W2:Y:S02]  /*2940*/  LDCU UR4, c[0x0][0xb30] ;  /* 0x00016600ff0477ac */ /* 0x000ea40008000800 */
[----:B--2---:R-:W-:-:S09]  /*2950*/  UISETP.NE.AND UP0, UPT, UR4, 0x1, UPT ;  /* 0x000000010400788c */ /* 0x004fd2000bf05270 */
        /* <DEDUP_REMOVED lines=14> */
[----:B------:R-:W-:Y:S02]  /*2a40*/  UIADD3 UR8, UPT, UPT, UR5, -UR4, URZ ;  /* 0x8000000405087290 */ /* 0x000fe4000fffe0ff */
[----:B------:R-:W-:Y:S02]  /*2a50*/  UIADD3 UR4, UPT, UPT, -UR5, UR4, URZ ;  /* 0x0000000405047290 */ /* 0x000fe4000fffe1ff */
[----:B------:R-:W-:Y:S02]  /*2a60*/  UIMAD UR37, UR8, UR14, UR37 ;  /* 0x0000000e082572a4 */ /* 0x000fe4000f8e0225 */
[----:B------:R-:W-:-:S12]  /*2a70*/  UIMAD UR38, UR4, UR10, UR38 ;  /* 0x0000000a042672a4 */ /* 0x000fd8000f8e0226 */
.L_x_41:
[----:B------:R-:W-:Y:S01]  /*2a80*/  VIADD R11, R11, 0x1 ;  /* 0x000000010b0b7836 */ /* 0x000fe20000000000 */
[----:B------:R-:W-:Y:S01]  /*2a90*/  R2UR UR4, R52 ;  /* 0x00000000340472ca */ /* 0x000fe200000e0000 */
[----:B------:R-:W-:Y:S01]  /*2aa0*/  UIADD3 UR20, UPT, UPT, UR38, UR63, URZ ;  /* 0x0000003f26147290 */ /* 0x000fe2000fffe0ff */
[----:B------:R-:W-:Y:S02]  /*2ab0*/  PLOP3.LUT P1, PT, PT, PT, PT, 0x80, 0x8 ;  /* 0x000000000008781c */ /* 0x000fe40003f2f070 */
[----:B------:R-:W-:-:S04]  /*2ac0*/  ISETP.NE.AND P0, PT, R11, 0x2, PT ;  /* 0x000000020b00780c */ /* 0x000fc80003f05270 */
[----:B-1----:R-:W-:Y:S02]  /*2ad0*/  SEL R0, RZ, 0x1, P0 ;  /* 0x00000001ff007807 */ /* 0x002fe40000000000 */
[----:B------:R-:W-:Y:S02]  /*2ae0*/  SEL R11, R11, RZ, P0 ;  /* 0x000000ff0b0b7207 */ /* 0x000fe40000000000 */
[----:B------:R-:W-:Y:S01]  /*2af0*/  LOP3.LUT R10, R10, R0, RZ, 0x3c, !PT ;  /* 0x000000000a0a7212 */ /* 0x000fe200078e3cff */
[----:B------:R-:W-:Y:S01]  /*2b00*/  UIADD3 UR28, UPT, UPT, UR37, UR4, URZ ;  /* 0x00000004251c7290 */ /* 0x000fe2000fffe0ff */
[----:B------:R-:W-:Y:S11]  /*2b10*/  BRA.U UP1, `(.L_x_42) ;  /* 0xfffffff101087547 */ /* 0x000ff6000b83ffff */
[----:B------:R-:W-:Y:S01]  /*2b20*/  UIADD3 UR8, UPT, UPT, UR6, 0x30, URZ ;  /* 0x0000003006087890 */ /* 0x000fe2000fffe0ff */
[----:B------:R-:W-:-:S03]  /*2b30*/  SHF.L.U32 R2, R12, 0x1f, RZ ;  /* 0x0000001f0c027819 */ /* 0x000fc600000006ff */
[----:B------:R-:W-:-:S09]  /*2b40*/  ULEA UR4, UR7, UR8, 0x3 ;  /* 0x0000000807047291 */ /* 0x000fd2000f8e18ff */
[----:B------:R-:W1:Y:S02]  /*2b50*/  SYNCS.PHASECHK.TRANS64.TRYWAIT P0, [UR4], R2 ;  /* 0x00000002ff0075a7 */ /* 0x000e640008001104 */
[----:B-1----:R-:W-:Y:S05]  /*2b60*/  @!P0 BRA `(.L_x_43) ;  /* 0x0000006400ac8947 */ /* 0x002fea0003800000 */
.L_x_156:
[----:B------:R-:W-:-:S04]  /*2b70*/  UIADD3 UR4, UPT, UPT, UR7, 0x1, URZ ;  /* 0x0000000107047890 */ /* 0x000fc8000fffe0ff */
[----:B------:R-:W-:-:S04]  /*2b80*/  UISETP.NE.AND UP0, UPT, UR4, 0x6, UPT ;  /* 0x000000060400788c */ /* 0x000fc8000bf05270 */
[----:B------:R-:W-:Y:S02]  /*2b90*/  USEL UR6, URZ, 0x1, UP0 ;  /* 0x00000001ff067887 */ /* 0x000fe40008000000 */
[----:B------:R-:W-:-:S04]  /*2ba0*/  USEL UR4, UR4, URZ, UP0 ;  /* 0x000000ff04047287 */ /* 0x000fc80008000000 */
[----:B------:R-:W-:Y:S01]  /*2bb0*/  ULEA UR5, UR4, UR8, 0x3 ;  /* 0x0000000804057291 */ /* 0x000fe2000f8e18ff */
[----:B-1----:R-:W-:-:S04]  /*2bc0*/  LOP3.LUT R2, R12, UR6, RZ, 0x3c, !PT ;  /* 0x000000060c027c12 */ /* 0x002fc8000f8e3cff */
[----:B------:R-:W-:-:S04]  /*2bd0*/  SHF.L.U32 R3, R2, 0x1f, RZ ;  /* 0x0000001f02037819 */ /* 0x000fc800000006ff */
[----:B------:R-:W1:Y:S02]  /*2be0*/  SYNCS.PHASECHK.TRANS64.TRYWAIT P0, [UR5], R3 ;  /* 0x00000003ff0075a7 */ /* 0x000e640008001105 */
[----:B-1----:R-:W-:Y:S05]  /*2bf0*/  @!P0 BRA `(.L_x_44) ;  /* 0x0000006400a08947 */ /* 0x002fea0003800000 */
.L_x_158:
[----:B------:R-:W-:-:S04]  /*2c00*/  UIADD3 UR4, UPT, UPT, UR4, 0x1, URZ ;  /* 0x0000000104047890 */ /* 0x000fc8000fffe0ff */
[----:B------:R-:W-:-:S04]  /*2c10*/  UISETP.NE.AND UP0, UPT, UR4, 0x6, UPT ;  /* 0x000000060400788c */ /* 0x000fc8000bf05270 */
[----:B------:R-:W-:Y:S02]  /*2c20*/  USEL UR6, URZ, 0x1, UP0 ;  /* 0x00000001ff067887 */ /* 0x000fe40008000000 */
[----:B------:R-:W-:-:S04]  /*2c30*/  USEL UR4, UR4, URZ, UP0 ;  /* 0x000000ff04047287 */ /* 0x000fc80008000000 */
[----:B------:R-:W-:Y:S01]  /*2c40*/  ULEA UR5, UR4, UR8, 0x3 ;  /* 0x0000000804057291 */ /* 0x000fe2000f8e18ff */
[----:B------:R-:W-:-:S04]  /*2c50*/  LOP3.LUT R2, R2, UR6, RZ, 0x3c, !PT ;  /* 0x0000000602027c12 */ /* 0x000fc8000f8e3cff */
[----:B-1----:R-:W-:-:S04]  /*2c60*/  SHF.L.U32 R3, R2, 0x1f, RZ ;  /* 0x0000001f02037819 */ /* 0x002fc800000006ff */
[----:B------:R-:W1:Y:S02]  /*2c70*/  SYNCS.PHASECHK.TRANS64.TRYWAIT P0, [UR5], R3 ;  /* 0x00000003ff0075a7 */ /* 0x000e640008001105 */
[----:B-1----:R-:W-:Y:S05]  /*2c80*/  @!P0 BRA `(.L_x_45) ;  /* 0x0000006400948947 */ /* 0x002fea0003800000 */
.L_x_160:
        /* <DEDUP_REMOVED lines=9> */
.L_x_162:
        /* <DEDUP_REMOVED lines=9> */
.L_x_164:
[----:B------:R-:W-:-:S04]  /*2db0*/  UIADD3 UR4, UPT, UPT, UR4, 0x1, URZ ;  /* 0x0000000104047890 */ /* 0x000fc8000fffe0ff */
[----:B------:R-:W-:-:S04]  /*2dc0*/  UISETP.NE.AND UP0, UPT, UR4, 0x6, UPT ;  /* 0x000000060400788c */ /* 0x000fc8000bf05270 */
[----:B------:R-:W-:Y:S02]  /*2dd0*/  USEL UR5, URZ, 0x1, UP0 ;  /* 0x00000001ff057887 */ /* 0x000fe40008000000 */
[----:B------:R-:W-:-:S04]  /*2de0*/  USEL UR4, UR4, URZ, UP0 ;  /* 0x000000ff04047287 */ /* 0x000fc80008000000 */
[----:B------:R-:W-:Y:S01]  /*2df0*/  ULEA UR4, UR4, UR8, 0x3 ;  /* 0x0000000804047291 */ /* 0x000fe2000f8e18ff */
[----:B------:R-:W-:-:S04]  /*2e00*/  LOP3.LUT R2, R2, UR5, RZ, 0x3c, !PT ;  /* 0x0000000502027c12 */ /* 0x000fc8000f8e3cff */
[----:B------:R-:W-:Y:S01]  /*2e10*/  SHF.L.U32 R2, R2, 0x1f, RZ ;  /* 0x0000001f02027819 */ /* 0x000fe200000006ff */
[----:B-1----:R-:W-:-:S07]  /*2e20*/  IMAD.U32 R0, RZ, RZ, UR4 ;  /* 0x00000004ff007e24 */ /* 0x002fce000f8e00ff */
.L_x_48:
[----:B-1----:R1:W2:Y:S02]  /*2e30*/  SYNCS.PHASECHK.TRANS64.TRYWAIT P0, [R0+URZ], R2 ;  /* 0x00000002000075a7 */ /* 0x0022a400080011ff */
[----:B--2---:R-:W-:Y:S05]  /*2e40*/  @!P0 NANOSLEEP.SYNCS 0x989680 ;  /* 0x009896800000895d */ /* 0x004fea0003900000 */
[----:B------:R-:W2:Y:S02]  /*2e50*/  @!P0 SYNCS.PHASECHK.TRANS64 P0, [R0+URZ], R2 ;  /* 0x00000002000085a7 */ /* 0x000ea400080010ff */
[----:B--2---:R-:W-:Y:S05]  /*2e60*/  @P0 EXIT ;  /* 0x000000000000094d */ /* 0x004fea0003800000 */
[----:B------:R-:W-:Y:S05]  /*2e70*/  BRA `(.L_x_48) ;  /* 0xfffffffc00ec7947 */ /* 0x000fea000383ffff */
.L_x_22:
[----:B------:R-:W-:-:S04]  /*2e80*/  UISETP.NE.AND UP0, UPT, UR47, URZ, UPT ;  /* 0x000000ff2f00728c */ /* 0x000fc8000bf05270 */
[----:B------:R-:W-:-:S09]  /*2e90*/  UISETP.NE.OR UP0, UPT, UR25, 0x1, UP0 ;  /* 0x000000011900788c */ /* 0x000fd20008705670 */
[----:B------:R-:W-:Y:S05]  /*2ea0*/  BRA.U UP0, `(.L_x_49) ;  /* 0x0000000500487547 */ /* 0x000fea000b800000 */
[----:B------:R-:W-:Y:S01]  /*2eb0*/  ISETP.GE.U32.AND P2, PT, R0, 0x8, PT ;  /* 0x000000080000780c */ /* 0x000fe20003f46070 */
[----:B------:R-:W-:Y:S01]  /*2ec0*/  IMAD.MOV.U32 R12, RZ, RZ, 0x1 ;  /* 0x00000001ff0c7424 */ /* 0x000fe200078e00ff */
[----:B------:R-:W-:Y:S02]  /*2ed0*/  CS2R R10, SRZ ;  /* 0x00000000000a7805 */ /* 0x000fe4000001ff00 */
[----:B------:R-:W-:Y:S01]  /*2ee0*/  CS2R R8, SRZ ;  /* 0x0000000000087805 */ /* 0x000fe2000001ff00 */
[----:B------:R-:W-:Y:S01]  /*2ef0*/  UMOV UR6, 0x400 ;  /* 0x0000040000067882 */ /* 0x000fe20000000000 */
[----:B------:R-:W-:Y:S01]  /*2f00*/  UMOV UR5, URZ ;  /* 0x000000ff00057c82 */ /* 0x000fe20008000000 */
[----:B------:R-:W-:-:S12]  /*2f10*/  ULEA UR6, UR47, UR6, 0x18 ;  /* 0x000000062f067291 */ /* 0x000fd8000f8ec0ff */
.L_x_53:
[----:B------:R-:W-:Y:S02]  /*2f20*/  LEA R2, R8, UR6, 0x3 ;  /* 0x0000000608027c11 */ /* 0x000fe4000f8e18ff */
[----:B------:R-:W-:-:S03]  /*2f30*/  SHF.L.U32 R4, R9, 0x1f, RZ ;  /* 0x0000001f09047819 */ /* 0x000fc600000006ff */
[----:B------:R-:W-:Y:S01]  /*2f40*/  VIADD R5, R2, 0x120 ;  /* 0x0000012002057836 */ /* 0x000fe20000000000 */
[----:B------:R-:W2:Y:S02]  /*2f50*/  SYNCS.PHASECHK.TRANS64.TRYWAIT P0, [R2+URZ+0x110], R4 ;  /* 0x00011004020075a7 */ /* 0x000ea400080011ff */
[----:B--2---:R-:W-:Y:S05]  /*2f60*/  @!P0 BRA `(.L_x_50) ;  /* 0x0000006400248947 */ /* 0x004fea0003800000 */
.L_x_165:
[----:B------:R-:W-:Y:S01]  /*2f70*/  ULEA UR4, UR5, UR6, 0x3 ;  /* 0x0000000605047291 */ /* 0x000fe2000f8e18ff */
[----:B--2---:R-:W-:Y:S01]  /*2f80*/  PRMT R2, RZ, 0x654, R5 ;  /* 0x00000654ff027816 */ /* 0x004fe20000000005 */
[----:B------:R-:W-:Y:S01]  /*2f90*/  @!P2 IMAD.MOV.U32 R4, RZ, RZ, 0x10 ;  /* 0x00000010ff04a424 */ /* 0x000fe200078e00ff */
[----:B------:R-:W-:Y:S01]  /*2fa0*/  SHF.L.U32 R5, R12, 0x1f, RZ ;  /* 0x0000001f0c057819 */ /* 0x000fe200000006ff */
[----:B------:R-:W-:Y:S01]  /*2fb0*/  UIADD3 UR7, UPT, UPT, UR4, 0xb0, URZ ;  /* 0x000000b004077890 */ /* 0x000fe2000fffe0ff */
[----:B------:R2:W-:Y:S05]  /*2fc0*/  SYNCS.ARRIVE.TRANS64.RED.A1T0 RZ, [R2+URZ], RZ ;  /* 0x000000ff02ff79a7 */ /* 0x0005ea00081004ff */
[----:B------:R-:W-:Y:S01]  /*2fd0*/  IMAD.U32 R6, RZ, RZ, UR7 ;  /* 0x00000007ff067e24 */ /* 0x000fe2000f8e00ff */
[----:B------:R-:W3:Y:S04]  /*2fe0*/  SYNCS.PHASECHK.TRANS64.TRYWAIT P0, [UR4+0xc0], R5 ;  /* 0x0000c005ff0075a7 */ /* 0x000ee80008001104 */
[----:B------:R-:W-:Y:S01]  /*2ff0*/  PRMT R6, R0, 0x654, R6 ;  /* 0x0000065400067816 */ /* 0x000fe20000000006 */
[----:B--23--:R-:W-:Y:S06]  /*3000*/  @!P0 BRA `(.L_x_51) ;  /* 0x0000006400108947 */ /* 0x00cfec0003800000 */
.L_x_167:
[----:B------:R-:W-:Y:S01]  /*3010*/  ULEA UR8, UR5, UR6, 0x4 ;  /* 0x0000000605087291 */ /* 0x000fe2000f8e20ff */
[----:B------:R-:W-:Y:S01]  /*3020*/  SEL R3, R6, R3, !P2 ;  /* 0x0000000306037207 */ /* 0x000fe20005000000 */
[----:B------:R-:W-:Y:S01]  /*3030*/  UIADD3 UR9, UPT, UPT, UR4, 0xb0, URZ ;  /* 0x000000b004097890 */ /* 0x000fe2000fffe0ff */
[----:B--2---:R-:W-:Y:S01]  /*3040*/  LEA R2, R11, UR6, 0x3 ;  /* 0x000000060b027c11 */ /* 0x004fe2000f8e18ff */
[----:B------:R-:W-:Y:S01]  /*3050*/  UIADD3 UR8, UPT, UPT, UR8, 0x140, URZ ;  /* 0x0000014008087890 */ /* 0x000fe2000fffe0ff */
[----:B------:R2:W-:Y:S01]  /*3060*/  @!P2 SYNCS.ARRIVE.TRANS64.RED RZ, [R3+URZ], R4 ;  /* 0x0000000403ffa9a7 */ /* 0x0005e200080004ff */
[----:B------:R-:W-:Y:S01]  /*3070*/  UIADD3 UR4, UPT, UPT, UR5, 0x1, URZ ;  /* 0x0000000105047890 */ /* 0x000fe2000fffe0ff */
[----:B------:R-:W-:-:S03]  /*3080*/  VIADD R8, R8, 0x1 ;  /* 0x0000000108087836 */ /* 0x000fc60000000000 */
[----:B------:R-:W-:Y:S02]  /*3090*/  UISETP.NE.AND UP0, UPT, UR4, 0x2, UPT ;  /* 0x000000020400788c */ /* 0x000fe4000bf05270 */
[----:B------:R-:W-:Y:S01]  /*30a0*/  ISETP.NE.AND P0, PT, R8, 0x2, PT ;  /* 0x000000020800780c */ /* 0x000fe20003f05270 */
[----:B------:R-:W-:Y:S06]  /*30b0*/  UGETNEXTWORKID.BROADCAST [UR8], [UR9] ;  /* 0x00000000080073ca */ /* 0x000fec0008000100 */
[----:B------:R-:W-:Y:S02]  /*30c0*/  USEL UR7, URZ, 0x1, UP0 ;  /* 0x00000001ff077887 */ /* 0x000fe40008000000 */
[----:B------:R-:W-:-:S04]  /*30d0*/  USEL UR5, UR4, URZ, UP0 ;  /* 0x000000ff04057287 */ /* 0x000fc80008000000 */
[----:B------:R-:W-:Y:S02]  /*30e0*/  LOP3.LUT R12, R12, UR7, RZ, 0x3c, !PT ;  /* 0x000000070c0c7c12 */ /* 0x000fe4000f8e3cff */
[----:B--2---:R-:W-:-:S04]  /*30f0*/  SHF.L.U32 R4, R10, 0x1f, RZ ;  /* 0x0000001f0a047819 */ /* 0x004fc800000006ff */
[----:B------:R-:W2:Y:S02]  /*3100*/  SYNCS.PHASECHK.TRANS64.TRYWAIT P1, [R2+URZ+0xb0], R4 ;  /* 0x0000b004020075a7 */ /* 0x000ea400080211ff */
[----:B--2---:R-:W-:Y:S05]  /*3110*/  @!P1 BRA `(.L_x_52) ;  /* 0x0000006000e49947 */ /* 0x004fea0003800000 */
.L_x_168:
[C---:B--2---:R-:W-:Y:S01]  /*3120*/  LEA R4, R11.reuse, UR6, 0x4 ;  /* 0x000000060b047c11 */ /* 0x044fe2000f8e20ff */
[----:B------:R-:W-:Y:S01]  /*3130*/  VIADD R2, R2, 0xc0 ;  /* 0x000000c002027836 */ /* 0x000fe20000000000 */
[----:B------:R-:W-:Y:S01]  /*3140*/  SEL R8, R8, RZ, P0 ;  /* 0x000000ff08087207 */ /* 0x000fe20000000000 */
[----:B------:R-:W-:-:S03]  /*3150*/  VIADD R11, R11, 0x1 ;  /* 0x000000010b0b7836 */ /* 0x000fc60000000000 */
[----:B------:R-:W2:Y:S01]  /*3160*/  LDS.128 R4, [R4+0x140] ;  /* 0x0001400004047984 */ /* 0x000ea20000000c00 */
[----:B------:R-:W-:Y:S02]  /*3170*/  PRMT R2, RZ, 0x654, R2 ;  /* 0x00000654ff027816 */ /* 0x000fe40000000002 */
[C---:B------:R-:W-:Y:S01]  /*3180*/  ISETP.NE.AND P1, PT, R11.reuse, 0x2, PT ;  /* 0x000000020b00780c */ /* 0x040fe20003f25270 */
[----:B------:R-:W-:Y:S01]  /*3190*/  @!PT LDS RZ, [RZ] ;  /* 0x00000000fffff984 */ /* 0x000fe20000000800 */
[----:B------:R-:W-:Y:S01]  /*31a0*/  @!PT LDS RZ, [RZ] ;  /* 0x00000000fffff984 */ /* 0x000fe20000000800 */
[----:B------:R-:W-:Y:S01]  /*31b0*/  @!PT LDS RZ, [RZ] ;  /* 0x00000000fffff984 */ /* 0x000fe20000000800 */
[----:B------:R-:W-:Y:S01]  /*31c0*/  @!PT LDS RZ, [RZ] ;  /* 0x00000000fffff984 */ /* 0x000fe20000000800 */
[----:B------:R3:W-:Y:S06]  /*31d0*/  MEMBAR.ALL.CTA ;  /* 0x0000000000007992 */ /* 0x0007ec0000008000 */
[----:B---3--:R-:W3:Y:S01]  /*31e0*/  FENCE.VIEW.ASYNC.S ;  /* 0x00000000000073c6 */ /* 0x008ee20000000000 */
[----:B------:R-:W-:Y:S01]  /*31f0*/  SEL R11, R11, RZ, P1 ;  /* 0x000000ff0b0b7207 */ /* 0x000fe20000800000 */
[----:B---3--:R3:W-:Y:S01]  /*3200*/  SYNCS.ARRIVE.TRANS64.RED.A1T0 RZ, [R2+URZ], RZ ;  /* 0x000000ff02ff79a7 */ /* 0x0087e200081004ff */
[----:B--2---:R-:W-:-:S02]  /*3210*/  LOP3.LUT P3, RZ, R6, 0x1, RZ, 0xc0, !PT ;  /* 0x0000000106ff7812 */ /* 0x004fc4000786c0ff */
[----:B------:R-:W-:-:S04]  /*3220*/  SEL R4, RZ, 0x1, P1 ;  /* 0x00000001ff047807 */ /* 0x000fc80000800000 */
[----:B------:R-:W-:Y:S02]  /*3230*/  LOP3.LUT R10, R10, R4, RZ, 0x3c, !PT ;  /* 0x000000040a0a7212 */ /* 0x000fe400078e3cff */
[----:B---3--:R-:W-:-:S04]  /*3240*/  SEL R2, RZ, 0x1, P0 ;  /* 0x00000001ff027807 */ /* 0x008fc80000000000 */
[----:B------:R-:W-:Y:S01]  /*3250*/  LOP3.LUT R9, R9, R2, RZ, 0x3c, !PT ;  /* 0x0000000209097212 */ /* 0x000fe200078e3cff */
[----:B------:R-:W-:Y:S06]  /*3260*/  @P3 BRA `(.L_x_53) ;  /* 0xfffffffc002c3947 */ /* 0x000fec000383ffff */
[----:B------:R-:W-:Y:S01]  /*3270*/  ULEA UR4, UR5, UR6, 0x3 ;  /* 0x0000000605047291 */ /* 0x000fe2000f8e18ff */
[----:B------:R-:W-:-:S08]  /*3280*/  SHF.L.U32 R2, R12, 0x1f, RZ ;  /* 0x0000001f0c027819 */ /* 0x000fd000000006ff */
[----:B------:R-:W2:Y:S02]  /*3290*/  SYNCS.PHASECHK.TRANS64 P0, [UR4+0xc0], R2 ;  /* 0x0000c002ff0075a7 */ /* 0x000ea40008001004 */
[----:B--2---:R-:W-:Y:S05]  /*32a0*/  @P0 BRA `(.L_x_54) ;  /* 0x0000000000080947 */ /* 0x004fea0003800000 */
[----:B------:R-:W2:Y:S02]  /*32b0*/  SYNCS.PHASECHK.TRANS64.TRYWAIT P0, [UR4+0xc0], R2 ;  /* 0x0000c002ff0075a7 */ /* 0x000ea40008001104 */
[----:B--2---:R-:W-:Y:S05]  /*32c0*/  @!P0 BRA `(.L_x_55) ;  /* 0x00000060008c8947 */ /* 0x004fea0003800000 */
.L_x_54:
[----:B------:R-:W-:-:S04]  /*32d0*/  UIADD3 UR7, UPT, UPT, UR5, 0x1, URZ ;  /* 0x0000000105077890 */ /* 0x000fc8000fffe0ff */
[----:B------:R-:W-:-:S04]  /*32e0*/  UISETP.NE.AND UP0, UPT, UR7, 0x2, UPT ;  /* 0x000000020700788c */ /* 0x000fc8000bf05270 */
[----:B------:R-:W-:Y:S02]  /*32f0*/  USEL UR8, URZ, 0x1, UP0 ;  /* 0x00000001ff087887 */ /* 0x000fe40008000000 */
[----:B------:R-:W-:-:S04]  /*3300*/  USEL UR7, UR7, URZ, UP0 ;  /* 0x000000ff07077287 */ /* 0x000fc80008000000 */
[----:B------:R-:W-:Y:S01]  /*3310*/  ULEA UR7, UR7, UR6, 0x3 ;  /* 0x0000000607077291 */ /* 0x000fe2000f8e18ff */
[----:B--2---:R-:W-:-:S04]  /*3320*/  LOP3.LUT R2, R12, UR8, RZ, 0x3c, !PT ;  /* 0x000000080c027c12 */ /* 0x004fc8000f8e3cff */
[----:B------:R-:W-:-:S04]  /*3330*/  SHF.L.U32 R0, R2, 0x1f, RZ ;  /* 0x0000001f02007819 */ /* 0x000fc800000006ff */
[----:B------:R-:W2:Y:S02]  /*3340*/  SYNCS.PHASECHK.TRANS64 P0, [UR7+0xc0], R0 ;  /* 0x0000c000ff0075a7 */ /* 0x000ea40008001007 */
[----:B-12---:R-:W-:Y:S05]  /*3350*/  @P0 EXIT ;  /* 0x000000000000094d */ /* 0x006fea0003800000 */
[----:B------:R-:W-:Y:S02]  /*3360*/  SHF.L.U32 R2, R2, 0x1f, RZ ;  /* 0x0000001f02027819 */ /* 0x000fe400000006ff */
[----:B------:R-:W-:-:S07]  /*3370*/  MOV R0, UR7 ;  /* 0x0000000700007c02 */ /* 0x000fce0008000f00 */
.L_x_56:
[----:B-1----:R1:W2:Y:S02]  /*3380*/  SYNCS.PHASECHK.TRANS64.TRYWAIT P0, [R0+URZ+0xc0], R2 ;  /* 0x0000c002000075a7 */ /* 0x0022a400080011ff */
[----:B--2---:R-:W-:Y:S05]  /*3390*/  @!P0 NANOSLEEP.SYNCS 0x989680 ;  /* 0x009896800000895d */ /* 0x004fea0003900000 */
[----:B------:R-:W2:Y:S02]  /*33a0*/  @!P0 SYNCS.PHASECHK.TRANS64 P0, [R0+URZ+0xc0], R2 ;  /* 0x0000c002000085a7 */ /* 0x000ea400080010ff */
[----:B--2---:R-:W-:Y:S05]  /*33b0*/  @P0 EXIT ;  /* 0x000000000000094d */ /* 0x004fea0003800000 */
[----:B------:R-:W-:Y:S05]  /*33c0*/  BRA `(.L_x_56) ;  /* 0xfffffffc00ec7947 */ /* 0x000fea000383ffff */
.L_x_49:
[----:B------:R-:W-:Y:S05]  /*33d0*/  BRA.U UP6, `(.L_x_57) ;  /* 0x0000001106d87547 */ /* 0x000fea000b800000 */
[----:B------:R-:W-:Y:S01]  /*33e0*/  UMOV UR4, 0x40 ;  /* 0x0000004000047882 */ /* 0x000fe20000000000 */
[----:B------:R-:W-:Y:S01]  /*33f0*/  NOP ;  /* 0x0000000000007918 */ /* 0x000fe20000000000 */
[----:B------:R-:W-:Y:S01]  /*3400*/  ULEA UR5, UR47, UR4, 0x18 ;  /* 0x000000042f057291 */ /* 0x000fe2000f8ec0ff */
[----:B------:R-:W-:Y:S02]  /*3410*/  UMOV UR6, 0x400 ;  /* 0x0000040000067882 */ /* 0x000fe40000000000 */
[----:B------:R-:W-:-:S06]  /*3420*/  ULEA UR6, UR47, UR6, 0x18 ;  /* 0x000000062f067291 */ /* 0x000fcc000f8ec0ff */
[----:B------:R-:W2:Y:S02]  /*3430*/  LDS.U8 R0, [UR5+0x1c] ;  /* 0x00001c05ff007984 */ /* 0x000ea40008000000 */
[----:B--2---:R-:W-:-:S13]  /*3440*/  ISETP.NE.AND P0, PT, R0, RZ, PT ;  /* 0x000000ff0000720c */ /* 0x004fda0003f05270 */
[----:B------:R-:W-:Y:S05]  /*3450*/  @P0 BRA `(.L_x_58) ;  /* 0x0000000400080947 */ /* 0x000fea0003800000 */
[----:B------:R-:W-:Y:S02]  /*3460*/  UISETP.NE.U32.AND UP1, UPT, UR48, 0x1, UPT ;  /* 0x000000013000788c */ /* 0x000fe4000bf25070 */
[----:B------:R-:W-:-:S07]  /*3470*/  UIADD3 UR7, UPT, UPT, UR5, 0x8, URZ ;  /* 0x0000000805077890 */ /* 0x000fce000fffe0ff */
[----:B------:R-:W-:Y:S05]  /*3480*/  BRA.U !UP1, `(.L_x_59) ;  /* 0x00000001099c7547 */ /* 0x000fea000b800000 */
[----:B------:R-:W-:Y:S01]  /*3490*/  ELECT P0, URZ, PT ;  /* 0x0000000000ff782f */ /* 0x000fe20003800000 */
[----:B------:R-:W-:-:S12]  /*34a0*/  BSSY B0, `(.L_x_59) ;  /* 0x0000025000007945 */ /* 0x000fd80003800000 */
[----:B------:R-:W-:Y:S05]  /*34b0*/  @!P0 BRA `(.L_x_60) ;  /* 0x00000000008c8947 */ /* 0x000fea0003800000 */
[----:B------:R-:W-:-:S05]  /*34c0*/  UMOV UR4, 0x10 ;  /* 0x0000001000047882 */ /* 0x000fca0000000000 */
[----:B------:R-:W-:Y:S04]  /*34d0*/  DEPBAR.LE SB2, 0x36 ;  /* 0x0000ad800000791a */ /* 0x000fe80000000000 */
[----:B------:R-:W2:Y:S02]  /*34e0*/  UTCATOMSWS.2CTA.FIND_AND_SET.ALIGN UP0, UR4, UR4 ;  /* 0x00000004000475e3 */ /* 0x000ea40008200800 */
[----:B--2---:R-:W-:Y:S01]  /*34f0*/  MOV R10, UR4 ;  /* 0x00000004000a7c02 */ /* 0x004fe20008000f00 */
[----:B------:R-:W-:Y:S06]  /*3500*/  BRA.U UP0, `(.L_x_61) ;  /* 0x0000000100187547 */ /* 0x000fec000b800000 */
.L_x_62:
[----:B------:R-:W-:Y:S05]  /*3510*/  NANOSLEEP 0x64 ;  /* 0x000000640000795d */ /* 0x000fea0003800000 */
[----:B------:R-:W-:-:S05]  /*3520*/  UMOV UR4, 0x10 ;  /* 0x0000001000047882 */ /* 0x000fca0000000000 */
[----:B------:R-:W-:Y:S04]  /*3530*/  DEPBAR.LE SB2, 0x36 ;  /* 0x0000ad800000791a */ /* 0x000fe80000000000 */
[----:B------:R-:W2:Y:S02]  /*3540*/  UTCATOMSWS.2CTA.FIND_AND_SET.ALIGN UP0, UR4, UR4 ;  /* 0x00000004000475e3 */ /* 0x000ea40008200800 */
[----:B--2---:R-:W-:Y:S01]  /*3550*/  MOV R10, UR4 ;  /* 0x00000004000a7c02 */ /* 0x004fe20008000f00 */
[----:B------:R-:W-:Y:S05]  /*3560*/  BRA.U !UP0, `(.L_x_62) ;  /* 0xfffffffd08e87547 */ /* 0x000fea000b83ffff */
.L_x_61:
[----:B------:R-:W2:Y:S01]  /*3570*/  LDS R6, [UR5+0x10] ;  /* 0x00001005ff067984 */ /* 0x000ea20008000800 */
[----:B------:R-:W-:Y:S01]  /*3580*/  IMAD.U32 R0, RZ, RZ, UR6 ;  /* 0x00000006ff007e24 */ /* 0x000fe2000f8e00ff */
[----:B------:R-:W-:-:S03]  /*3590*/  MOV R4, UR49 ;  /* 0x0000003100047c02 */ /* 0x000fc60008000f00 */
[----:B------:R-:W-:Y:S01]  /*35a0*/  VIADD R0, R0, 0x160 ;  /* 0x0000016000007836 */ /* 0x000fe20000000000 */
[----:B--2---:R-:W-:-:S04]  /*35b0*/  SHF.L.U32 R6, R6, 0x1f, RZ ;  /* 0x0000001f06067819 */ /* 0x004fc800000006ff */
[----:B------:R-:W2:Y:S02]  /*35c0*/  SYNCS.PHASECHK.TRANS64.TRYWAIT P0, [UR5+0x8], R6 ;  /* 0x00000806ff0075a7 */ /* 0x000ea40008001105 */
[----:B--2---:R-:W-:Y:S05]  /*35d0*/  @P0 BRA `(.L_x_63) ;  /* 0x0000000000080947 */ /* 0x004fea0003800000 */
[----:B------:R-:W2:Y:S02]  /*35e0*/  SYNCS.PHASECHK.TRANS64.TRYWAIT P0, [UR5+0x8], R6 ;  /* 0x00000806ff0075a7 */ /* 0x000ea40008001105 */
[----:B--2---:R-:W-:Y:S05]  /*35f0*/  @!P0 BRA `(.L_x_64) ;  /* 0x0000005c00d88947 */ /* 0x004fea0003800000 */
.L_x_63:
[----:B------:R-:W-:Y:S01]  /*3600*/  PRMT R4, R4, 0x654, R0 ;  /* 0x0000065404047816 */ /* 0x000fe20000000000 */
[----:B------:R-:W-:Y:S01]  /*3610*/  HFMA2 R0, -RZ, RZ, 0, 5.9604644775390625e-08 ;  /* 0x00000001ff007431 */ /* 0x000fe200000001ff */
[----:B------:R-:W-:Y:S01]  /*3620*/  UPRMT UR4, UR49, 0x654, UR7 ;  /* 0x0000065431047896 */ /* 0x000fe20008000007 */
[----:B------:R-:W-:Y:S02]  /*3630*/  IMAD.MOV.U32 R8, RZ, RZ, 0xffff ;  /* 0x0000ffffff087424 */ /* 0x000fe400078e00ff */
[----:B--2---:R-:W-:Y:S02]  /*3640*/  IMAD.MOV.U32 R6, RZ, RZ, 0x4 ;  /* 0x00000004ff067424 */ /* 0x004fe400078e00ff */
[----:B------:R-:W-:Y:S01]  /*3650*/  IMAD.SHL.U32 R9, R10, 0x20, RZ ;  /* 0x000000200a097824 */ /* 0x000fe200078e00ff */
[----:B------:R-:W-:Y:S02]  /*3660*/  MOV R5, UR4 ;  /* 0x0000000400057c02 */ /* 0x000fe40008000f00 */
[-C--:B------:R-:W-:Y:S01]  /*3670*/  SHF.L.U32 R8, R8, R10.reuse, RZ ;  /* 0x0000000a08087219 */ /* 0x080fe200000006ff */
[----:B------:R2:W-:Y:S01]  /*3680*/  SYNCS.ARRIVE.TRANS64.RED RZ, [UR4], R6 ;  /* 0x00000006ffff79a7 */ /* 0x0005e20008000404 */
[----:B------:R-:W-:Y:S01]  /*3690*/  SHF.L.U32 R7, R0, R10, RZ ;  /* 0x0000000a00077219 */ /* 0x000fe200000006ff */
[----:B------:R2:W-:Y:S04]  /*36a0*/  STS [UR6+0x160], R9 ;  /* 0x00016009ff007988 */ /* 0x0005e80008000806 */
[----:B------:R2:W-:Y:S04]  /*36b0*/  STAS [R4.64], R10 ;  /* 0x0000000a04007dbd */ /* 0x0005e8000c0008ff */
[----:B------:R2:W-:Y:S04]  /*36c0*/  ATOMS.OR RZ, [UR5+0x14], R8 ;  /* 0x00001408ffff798c */ /* 0x0005e8000b000005 */
[----:B------:R2:W-:Y:S04]  /*36d0*/  ATOMS.OR RZ, [UR5+0x18], R7 ;  /* 0x00001807ffff798c */ /* 0x0005e8000b000005 */
[----:B------:R2:W-:Y:S02]  /*36e0*/  ATOMS.XOR RZ, [UR5+0x10], R0 ;  /* 0x00001000ffff798c */ /* 0x0005e4000b800005 */
.L_x_60:
[----:B-1----:R-:W-:Y:S05]  /*36f0*/  BSYNC B0 ;  /* 0x0000000000007941 */ /* 0x002fea0003800000 */
.L_x_59:
[----:B------:R-:W-:Y:S05]  /*3700*/  BRA.U UP1, `(.L_x_65) ;  /* 0x00000001016c7547 */ /* 0x000fea000b800000 */
[----:B------:R-:W-:-:S03]  /*3710*/  UMOV UR4, 0xffffffff ;  /* 0xffffffff00047882 */ /* 0x000fc60000000000 */
[----:B------:R-:W-:Y:S05]  /*3720*/  BRA.DIV UR4, `(.L_x_66) ;  /* 0x0000005e04a47947 */ /* 0x000fea000b800000 */
[----:B------:R-:W-:-:S13]  /*3730*/  ELECT P6, URZ, PT ;  /* 0x0000000000ff782f */ /* 0x000fda00038c0000 */
.L_x_172:
[----:B------:R-:W-:Y:S05]  /*3740*/  @!P6 BRA `(.L_x_65) ;  /* 0x00000000005ce947 */ /* 0x000fea0003800000 */
[----:B--2---:R-:W2:Y:S02]  /*3750*/  LDS R4, [UR5+0x10] ;  /* 0x00001005ff047984 */ /* 0x004ea40008000800 */
[----:B--2---:R-:W-:-:S04]  /*3760*/  SHF.L.U32 R4, R4, 0x1f, RZ ;  /* 0x0000001f04047819 */ /* 0x004fc800000006ff */
[----:B------:R-:W2:Y:S02]  /*3770*/  SYNCS.PHASECHK.TRANS64.TRYWAIT P0, [UR5+0x8], R4 ;  /* 0x00000804ff0075a7 */ /* 0x000ea40008001105 */
[----:B--2---:R-:W-:Y:S05]  /*3780*/  @P0 BRA `(.L_x_67) ;  /* 0x0000000000080947 */ /* 0x004fea0003800000 */
[----:B------:R-:W2:Y:S02]  /*3790*/  SYNCS.PHASECHK.TRANS64.TRYWAIT P0, [UR5+0x8], R4 ;  /* 0x00000804ff0075a7 */ /* 0x000ea40008001105 */
[----:B--2---:R-:W-:Y:S05]  /*37a0*/  @!P0 BRA `(.L_x_68) ;  /* 0x0000005c00a48947 */ /* 0x004fea0003800000 */
.L_x_67:
[----:B------:R-:W3:Y:S01]  /*37b0*/  LDS R6, [UR6+0x160] ;  /* 0x00016006ff067984 */ /* 0x000ee20008000800 */
[----:B--2---:R-:W-:Y:S02]  /*37c0*/  HFMA2 R0, -RZ, RZ, 0, 5.9604644775390625e-08 ;  /* 0x00000001ff007431 */ /* 0x004fe400000001ff */
[----:B------:R-:W-:Y:S01]  /*37d0*/  IMAD.MOV.U32 R4, RZ, RZ, 0xffff ;  /* 0x0000ffffff047424 */ /* 0x000fe200078e00ff */
[----:B------:R-:W-:Y:S01]  /*37e0*/  UPRMT UR4, UR49, 0x654, UR7 ;  /* 0x0000065431047896 */ /* 0x000fe20008000007 */
[----:B---3--:R-:W-:-:S03]  /*37f0*/  IMAD.SHL.U32 R5, R6, 0x20, RZ ;  /* 0x0000002006057824 */ /* 0x008fc600078e00ff */
[-C--:B------:R-:W-:Y:S02]  /*3800*/  SHF.L.U32 R4, R4, R6.reuse, RZ ;  /* 0x0000000604047219 */ /* 0x080fe400000006ff */
[----:B------:R-:W-:Y:S01]  /*3810*/  SHF.L.U32 R6, R0, R6, RZ ;  /* 0x0000000600067219 */ /* 0x000fe200000006ff */
[----:B------:R3:W-:Y:S04]  /*3820*/  STS [UR6+0x160], R5 ;  /* 0x00016005ff007988 */ /* 0x0007e80008000806 */
[----:B------:R3:W-:Y:S04]  /*3830*/  ATOMS.OR RZ, [UR5+0x14], R4 ;  /* 0x00001404ffff798c */ /* 0x0007e8000b000005 */
[----:B------:R3:W-:Y:S01]  /*3840*/  ATOMS.OR RZ, [UR5+0x18], R6 ;  /* 0x00001806ffff798c */ /* 0x0007e2000b000005 */
[----:B------:R-:W-:Y:S03]  /*3850*/  SYNCS.ARRIVE.TRANS64.RED.A1T0 RZ, [UR4], RZ ;  /* 0x000000ffffff79a7 */ /* 0x000fe60008100404 */
[----:B------:R3:W-:Y:S01]  /*3860*/  ATOMS.XOR RZ, [UR5+0x10], R0 ;  /* 0x00001000ffff798c */ /* 0x0007e2000b800005 */
[----:B------:R-:W-:Y:S05]  /*3870*/  BRA `(.L_x_65) ;  /* 0x0000000000107947 */ /* 0x000fea0003800000 */
.L_x_58:
[----:B------:R-:W-:Y:S02]  /*3880*/  MOV R0, 0xffffffff ;  /* 0xffffffff00007802 */ /* 0x000fe40000000f00 */
[----:B------:R-:W-:-:S03]  /*3890*/  MOV R4, 0x38c0 ;  /* 0x000038c000047802 */ /* 0x000fc60000000f00 */
[----:B------:R2:W-:Y:S04]  /*38a0*/  STS [UR6+0x160], R0 ;  /* 0x00016000ff007988 */ /* 0x0005e80008000806 */
[----:B-12--5:R-:W-:Y:S05]  /*38b0*/  CALL.REL.NOINC `($__internal_1_$__cuda_sm10x_tcgen05_guardrail_trap_phase_invalid_during_alloc) ;  /* 0x0000006400787944 */ /* 0x026fea0003c00000 */
.L_x_65:
[----:B------:R-:W-:Y:S05]  /*38c0*/  WARPSYNC.ALL ;  /* 0x0000000000007948 */ /* 0x000fea0003800000 */
[----:B------:R-:W4:Y:S01]  /*38d0*/  S2UR UR4, SR_CgaCtaId ;  /* 0x00000000000479c3 */ /* 0x000f220000008800 */
[----:B------:R-:W-:Y:S01]  /*38e0*/  UMOV UR26, 0x400 ;  /* 0x00000400001a7882 */ /* 0x000fe20000000000 */
[----:B------:R-:W-:-:S06]  /*38f0*/  NOP ;  /* 0x0000000000007918 */ /* 0x000fcc0000000000 */
[----:B------:R-:W-:Y:S06]  /*3900*/  BAR.ARV 0x6, 0xa0 ;  /* 0x0182800000007b1d */ /* 0x000fec0000002000 */
[----:B------:R-:W1:Y:S01]  /*3910*/  LDCU UR6, c[0x0][0x38c] ;  /* 0x00007180ff0677ac */ /* 0x000e620008000800 */
[----:B------:R-:W-:Y:S01]  /*3920*/  LOP3.LUT R3, R3, 0xffff, RZ, 0xc0, !PT ;  /* 0x0000ffff03037812 */ /* 0x000fe200078ec0ff */
[----:B--2---:R-:W-:Y:S01]  /*3930*/  IMAD.MOV.U32 R9, RZ, RZ, 0x1 ;  /* 0x00000001ff097424 */ /* 0x004fe200078e00ff */
[----:B------:R-:W-:Y:S01]  /*3940*/  LOP3.LUT R2, R2, 0xffff, RZ, 0xc0, !PT ;  /* 0x0000ffff02027812 */ /* 0x000fe200078ec0ff */
[----:B------:R-:W-:Y:S01]  /*3950*/  IMAD.MOV.U32 R8, RZ, RZ, RZ ;  /* 0x000000ffff087224 */ /* 0x000fe200078e00ff */
[----:B------:R-:W-:Y:S01]  /*3960*/  R2UR UR28, R3 ;  /* 0x00000000031c72ca */ /* 0x000fe200000e0000 */
[----:B------:R-:W-:Y:S01]  /*3970*/  UMOV UR32, URZ ;  /* 0x000000ff00207c82 */ /* 0x000fe20008000000 */
[----:B------:R-:W-:-:S02]  /*3980*/  R2UR UR42, R2 ;  /* 0x00000000022a72ca */ /* 0x000fc400000e0000 */
[----:B------:R-:W-:Y:S01]  /*3990*/  CS2R R2, SRZ ;  /* 0x0000000000027805 */ /* 0x000fe2000001ff00 */
[----:B------:R-:W-:Y:S01]  /*39a0*/  UMOV UR23, URZ ;  /* 0x000000ff00177c82 */ /* 0x000fe20008000000 */
[----:B----4-:R-:W-:Y:S01]  /*39b0*/  ULEA UR26, UR4, UR26, 0x18 ;  /* 0x0000001a041a7291 */ /* 0x010fe2000f8ec0ff */
[----:B------:R-:W-:Y:S01]  /*39c0*/  UMOV UR22, URZ ;  /* 0x000000ff00167c82 */ /* 0x000fe20008000000 */
[----:B------:R-:W-:Y:S02]  /*39d0*/  UISETP.NE.AND UP3, UPT, UR48, URZ, UPT ;  /* 0x000000ff3000728c */ /* 0x000fe4000bf65270 */
[----:B------:R-:W-:Y:S02]  /*39e0*/  UIADD3 UR5, UPT, UPT, UR26, 0x4300, URZ ;  /* 0x000043001a057890 */ /* 0x000fe4000fffe0ff */
[----:B------:R-:W-:-:S03]  /*39f0*/  UIADD3 UR4, UPT, UPT, UR26, 0x10300, URZ ;  /* 0x000103001a047890 */ /* 0x000fc6000fffe0ff */
[----:B---3--:R-:W2:Y:S01]  /*3a00*/  LDS R0, [UR26+0x160] ;  /* 0x0001601aff007984 */ /* 0x008ea20008000800 */
[----:B-1----:R-:W-:Y:S02]  /*3a10*/  UIADD3 UR6, UPT, UPT, UR6, 0x3f, URZ ;  /* 0x0000003f06067890 */ /* 0x002fe4000fffe0ff */
[----:B------:R-:W-:Y:S02]  /*3a20*/  USHF.R.U32.HI UR5, URZ, 0x4, UR5 ;  /* 0x00000004ff057899 */ /* 0x000fe40008011605 */
[----:B------:R-:W-:Y:S02]  /*3a30*/  USHF.R.S32.HI UR33, URZ, 0x1f, UR6 ;  /* 0x0000001fff217899 */ /* 0x000fe40008011406 */
[----:B------:R-:W-:Y:S02]  /*3a40*/  USHF.R.U32.HI UR4, URZ, 0x4, UR4 ;  /* 0x00000004ff047899 */ /* 0x000fe40008011604 */
[----:B------:R-:W-:Y:S02]  /*3a50*/  ULEA.HI UR33, UR33, UR6, URZ, 0x6 ;  /* 0x0000000621217291 */ /* 0x000fe4000f8f30ff */
[----:B------:R-:W-:-:S02]  /*3a60*/  ULOP3.LUT UR5, UR5, 0x3fff, URZ, 0xc0, !UPT ;  /* 0x00003fff05057892 */ /* 0x000fc4000f8ec0ff */
[----:B------:R-:W-:Y:S02]  /*3a70*/  USHF.R.S32.HI UR33, URZ, 0x6, UR33 ;  /* 0x00000006ff217899 */ /* 0x000fe40008011421 */
[----:B------:R-:W-:Y:S02]  /*3a80*/  ULOP3.LUT UR30, UR4, 0x3fff, URZ, 0xc0, !UPT ;  /* 0x00003fff041e7892 */ /* 0x000fe4000f8ec0ff */
[----:B------:R-:W-:Y:S01]  /*3a90*/  UISETP.LT.AND UP0, UPT, UR33, 0x1, UPT ;  /* 0x000000012100788c */ /* 0x000fe2000bf01270 */
[----:B------:R-:W-:Y:S01]  /*3aa0*/  UMOV UR40, 0x0 ;  /* 0x0000000000287882 */ /* 0x000fe20000000000 */
[----:B------:R-:W-:Y:S01]  /*3ab0*/  UMOV UR41, 0x8200010 ;  /* 0x0820001000297882 */ /* 0x000fe20000000000 */
[----:B------:R-:W-:Y:S02]  /*3ac0*/  ULOP3.LUT UR29, UR5, 0x10000, URZ, 0xfc, !UPT ;  /* 0x00010000051d7892 */ /* 0x000fe4000f8efcff */
[----:B------:R-:W-:Y:S02]  /*3ad0*/  ULOP3.LUT UR30, UR30, 0x10000, URZ, 0xfc, !UPT ;  /* 0x000100001e1e7892 */ /* 0x000fe4000f8efcff */
[----:B------:R-:W-:Y:S01]  /*3ae0*/  USEL UR43, UR33, 0x1, !UP0 ;  /* 0x00000001212b7887 */ /* 0x000fe2000c000000 */
[----:B------:R-:W-:Y:S01]  /*3af0*/  UMOV UR38, 0x0 ;  /* 0x0000000000267882 */ /* 0x000fe20000000000 */
[----:B------:R-:W-:Y:S01]  /*3b00*/  UMOV UR39, 0x8200010 ;  /* 0x0820001000277882 */ /* 0x000fe20000000000 */
[----:B------:R-:W-:Y:S01]  /*3b10*/  UMOV UR36, 0x0 ;  /* 0x0000000000247882 */ /* 0x000fe20000000000 */
[----:B------:R-:W-:Y:S01]  /*3b20*/  UMOV UR37, 0x8200010 ;  /* 0x0820001000257882 */ /* 0x000fe20000000000 */
[----:B------:R-:W-:Y:S01]  /*3b30*/  UMOV UR34, 0x0 ;  /* 0x0000000000227882 */ /* 0x000fe20000000000 */
[----:B------:R-:W-:Y:S01]  /*3b40*/  UMOV UR35, 0x8200010 ;  /* 0x0820001000237882 */ /* 0x000fe20000000000 */
[----:B--2---:R-:W-:-:S15]  /*3b50*/  R2UR UR44, R0 ;  /* 0x00000000002c72ca */ /* 0x004fde00000e0000 */
.L_x_76:
[C---:B------:R-:W-:Y:S02]  /*3b60*/  LEA R0, R8.reuse, UR26, 0x3 ;  /* 0x0000001a08007c11 */ /* 0x040fe4000f8e18ff */
[----:B------:R-:W-:Y:S02]  /*3b70*/  SHF.L.U32 R4, R3, 0x1f, RZ ;  /* 0x0000001f03047819 */ /* 0x000fe400000006ff */
[----:B------:R-:W-:Y:S02]  /*3b80*/  LEA R5, R8, UR26, 0x4 ;  /* 0x0000001a08057c11 */ /* 0x000fe4000f8e20ff */
[----:B------:R-:W1:Y:S02]  /*3b90*/  SYNCS.PHASECHK.TRANS64.TRYWAIT P0, [R0+URZ+0xb0], R4 ;  /* 0x0000b004000075a7 */ /* 0x000e6400080011ff */
[----:B-1-3--:R-:W-:Y:S05]  /*3ba0*/  @!P0 BRA `(.L_x_69) ;  /* 0x0000005800bc8947 */ /* 0x00afea0003800000 */
.L_x_173:
[----:B-1----:R-:W1:Y:S01]  /*3bb0*/  LDS.128 R4, [R5+0x140] ;  /* 0x0001400005047984 */ /* 0x002e620000000c00 */
[----:B------:R-:W-:Y:S02]  /*3bc0*/  VIADD R0, R0, 0xc0 ;  /* 0x000000c000007836 */ /* 0x000fe40000000000 */
[----:B------:R-:W-:Y:S01]  /*3bd0*/  VIADD R8, R8, 0x1 ;  /* 0x0000000108087836 */ /* 0x000fe20000000000 */
[----:B------:R-:W-:Y:S01]  /*3be0*/  @!PT LDS RZ, [RZ] ;  /* 0x00000000fffff984 */ /* 0x000fe20000000800 */
[----:B------:R-:W-:Y:S01]  /*3bf0*/  @!PT LDS RZ, [RZ] ;  /* 0x00000000fffff984 */ /* 0x000fe20000000800 */
[----:B------:R-:W-:Y:S01]  /*3c00*/  @!PT LDS RZ, [RZ] ;  /* 0x00000000fffff984 */ /* 0x000fe20000000800 */
[----:B------:R-:W-:Y:S01]  /*3c10*/  @!PT LDS RZ, [RZ] ;  /* 0x00000000fffff984 */ /* 0x000fe20000000800 */
[----:B------:R2:W-:Y:S06]  /*3c20*/  MEMBAR.ALL.CTA ;  /* 0x0000000000007992 */ /* 0x0005ec0000008000 */
[----:B--2---:R-:W2:Y:S01]  /*3c30*/  FENCE.VIEW.ASYNC.S ;  /* 0x00000000000073c6 */ /* 0x004ea20000000000 */
[----:B------:R-:W-:-:S04]  /*3c40*/  PRMT R0, RZ, 0x654, R0 ;  /* 0x00000654ff007816 */ /* 0x000fc80000000000 */
[----:B--2---:R2:W-:Y:S01]  /*3c50*/  SYNCS.ARRIVE.TRANS64.RED.A1T0 RZ, [R0+URZ], RZ ;  /* 0x000000ff00ff79a7 */ /* 0x0045e200081004ff */
[----:B-1----:R-:W-:Y:S01]  /*3c60*/  LOP3.LUT P1, RZ, R6, 0x1, RZ, 0xc0, !PT ;  /* 0x0000000106ff7812 */ /* 0x002fe2000782c0ff */
[----:B--2---:R-:W-:-:S12]  /*3c70*/  BRA.U UP3, `(.L_x_70) ;  /* 0x0000000503087547 */ /* 0x004fd8000b800000 */
[----:B------:R-:W1:Y:S01]  /*3c80*/  LDCU UR4, c[0x0][0x38c] ;  /* 0x00007180ff0477ac */ /* 0x000e620008000800 */
[----:B------:R-:W-:Y:S02]  /*3c90*/  PLOP3.LUT P2, PT, PT, PT, PT, 0x80, 0x8 ;  /* 0x000000000008781c */ /* 0x000fe40003f4f070 */
[----:B------:R-:W-:Y:S01]  /*3ca0*/  SHF.L.U32 R4, R9, 0x1f, RZ ;  /* 0x0000001f09047819 */ /* 0x000fe200000006ff */
[----:B------:R-:W-:Y:S02]  /*3cb0*/  ULEA UR31, UR32, UR26, 0x3 ;  /* 0x0000001a201f7291 */ /* 0x000fe4000f8e18ff */
[----:B------:R-:W-:Y:S02]  /*3cc0*/  ULEA UR11, UR32, UR44, 0x6 ;  /* 0x0000002c200b7291 */ /* 0x000fe4000f8e30ff */
[----:B-1----:R-:W-:-:S06]  /*3cd0*/  UISETP.GE.AND UP0, UPT, UR4, 0x1, UPT ;  /* 0x000000010400788c */ /* 0x002fcc000bf06270 */
[----:B------:R-:W-:-:S05]  /*3ce0*/  PLOP3.LUT P0, PT, PT, PT, UP0, 0x80, 0x8 ;  /* 0x000000000008781c */ /* 0x000fca0003f0f008 */
[----:B------:R-:W-:-:S08]  /*3cf0*/  @UP0 ULEA UR4, UR23, UR26, 0x3 ;  /* 0x0000001a17040291 */ /* 0x000fd0000f8e18ff */
[----:B------:R-:W-:-:S04]  /*3d00*/  @P0 SHF.L.U32 R0, R2, 0x1f, RZ ;  /* 0x0000001f02000819 */ /* 0x000fc800000006ff */
[----:B------:R1:W2:Y:S01]  /*3d10*/  @P0 SYNCS.PHASECHK.TRANS64.TRYWAIT P2, [UR4], R0 ;  /* 0x00000000ff0005a7 */ /* 0x0002a20008041104 */
[----:B------:R-:W3:Y:S02]  /*3d20*/  SYNCS.PHASECHK.TRANS64.TRYWAIT P0, [UR31+0xf0], R4 ;  /* 0x0000f004ff0075a7 */ /* 0x000ee4000800111f */
[----:B-123--:R-:W-:Y:S05]  /*3d30*/  @!P0 BRA `(.L_x_71) ;  /* 0x00000058006c8947 */ /* 0x00efea0003800000 */
.L_x_175:
[----:B------:R-:W-:Y:S01]  /*3d40*/  UMOV UR27, UR22 ;  /* 0x00000016001b7c82 */ /* 0x000fe20008000000 */
[----:B------:R-:W-:Y:S05]  /*3d50*/  BRA.U !UP0, `(.L_x_72) ;  /* 0x0000000108c07547 */ /* 0x000fea000b800000 */
[----:B------:R-:W-:Y:S02]  /*3d60*/  UIADD3 UR27, UPT, UPT, UR43, UR22, URZ ;  /* 0x000000162b1b7290 */ /* 0x000fe4000fffe0ff */
[----:B------:R-:W-:Y:S01]  /*3d70*/  UPLOP3.LUT UP2, UPT, UPT, UPT, UPT, 0x40, 0x4 ;  /* 0x000000000004789c */ /* 0x000fe20003f4e870 */
[----:B------:R-:W-:Y:S01]  /*3d80*/  UMOV UR24, UR33 ;  /* 0x0000002100187c82 */ /* 0x000fe20008000000 */
[----:B------:R-:W-:-:S09]  /*3d90*/  UMOV UR10, UR23 ;  /* 0x00000017000a7c82 */ /* 0x000fd20008000000 */
.L_x_75:
[----:B--2---:R-:W-:Y:S01]  /*3da0*/  ULEA UR5, UR10, UR26, 0x3 ;  /* 0x0000001a0a057291 */ /* 0x004fe2000f8e18ff */
[----:B---3--:R-:W-:Y:S11]  /*3db0*/  @P2 BRA `(.L_x_73) ;  /* 0x00000000000c2947 */ /* 0x008ff60003800000 */
[----:B-1----:R-:W-:Y:S04]  /*3dc0*/  SHF.L.U32 R4, R2, 0x1f, RZ ;  /* 0x0000001f02047819 */ /* 0x002fe800000006ff */
[----:B------:R-:W1:Y:S02]  /*3dd0*/  SYNCS.PHASECHK.TRANS64.TRYWAIT P0, [UR5], R4 ;  /* 0x00000004ff0075a7 */ /* 0x000e640008001105 */
[----:B-1----:R-:W-:Y:S05]  /*3de0*/  @!P0 BRA `(.L_x_74) ;  /* 0x0000005800588947 */ /* 0x002fea0003800000 */
.L_x_73:
[----:B------:R-:W-:Y:S01]  /*3df0*/  UISETP.NE.AND UP0, UPT, UR24, 0x1, UPT ;  /* 0x000000011800788c */ /* 0x000fe2000bf05270 */
[----:B------:R-:W-:Y:S01]  /*3e00*/  PLOP3.LUT P2, PT, PT, PT, PT, 0x80, 0x8 ;  /* 0x000000000008781c */ /* 0x000fe20003f4f070 */
[----:B------:R-:W-:Y:S02]  /*3e10*/  UIADD3 UR4, UPT, UPT, UR10, 0x1, URZ ;  /* 0x000000010a047890 */ /* 0x000fe4000fffe0ff */
[----:B------:R-:W-:Y:S02]  /*3e20*/  UIADD3 UR25, UPT, UPT, UR5, 0x30, URZ ;  /* 0x0000003005197890 */ /* 0x000fe4000fffe0ff */
[----:B------:R-:W-:Y:S01]  /*3e30*/  UISETP.NE.AND UP1, UPT, UR4, 0x6, UPT ;  /* 0x000000060400788c */ /* 0x000fe2000bf25270 */
[----:B------:R-:W-:Y:S01]  /*3e40*/  PLOP3.LUT P0, PT, PT, PT, UP0, 0x80, 0x8 ;  /* 0x000000000008781c */ /* 0x000fe20003f0f008 */
[----:B------:R-:W-:Y:S02]  /*3e50*/  UIADD3 UR22, UPT, UPT, UR22, 0x1, URZ ;  /* 0x0000000116167890 */ /* 0x000fe4000fffe0ff */
[----:B------:R-:W-:Y:S02]  /*3e60*/  USEL UR6, URZ, 0x1, UP1 ;  /* 0x00000001ff067887 */ /* 0x000fe40008800000 */
[----:B------:R-:W-:Y:S02]  /*3e70*/  USEL UR23, UR4, URZ, UP1 ;  /* 0x000000ff04177287 */ /* 0x000fe40008800000 */
[----:B------:R-:W-:Y:S02]  /*3e80*/  UIADD3 UR24, UPT, UPT, UR24, -0x1, URZ ;  /* 0xffffffff18187890 */ /* 0x000fe4000fffe0ff */
[----:B------:R-:W-:Y:S01]  /*3e90*/  @UP0 ULEA UR4, UR23, UR26, 0x3 ;  /* 0x0000001a17040291 */ /* 0x000fe2000f8e18ff */
[----:B------:R-:W-:Y:S01]  /*3ea0*/  LOP3.LUT R2, R2, UR6, RZ, 0x3c, !PT ;  /* 0x0000000602027c12 */ /* 0x000fe2000f8e3cff */
[----:B------:R-:W-:Y:S02]  /*3eb0*/  ULEA UR6, UR10, UR30, 0x9 ;  /* 0x0000001e0a067291 */ /* 0x000fe4000f8e48ff */
[----:B------:R-:W-:Y:S01]  /*3ec0*/  UISETP.NE.AND UP0, UPT, UR22, UR27, UPT ;  /* 0x0000001b1600728c */ /* 0x000fe2000bf05270 */
[----:B-1----:R-:W-:Y:S01]  /*3ed0*/  @P0 SHF.L.U32 R0, R2, 0x1f, RZ ;  /* 0x0000001f02000819 */ /* 0x002fe200000006ff */
[----:B------:R-:W-:Y:S02]  /*3ee0*/  UIADD3 UR20, UPT, UPT, UR6, 0x2, URZ ;  /* 0x0000000206147890 */ /* 0x000fe4000fffe0ff */
[----:B------:R-:W-:Y:S01]  /*3ef0*/  UIADD3 UR16, UPT, UPT, UR6, 0x4, URZ ;  /* 0x0000000406107890 */ /* 0x000fe2000fffe0ff */
[----:B------:R2:W3:Y:S01]  /*3f00*/  @P0 SYNCS.PHASECHK.TRANS64.TRYWAIT P2, [UR4], R0 ;  /* 0x00000000ff0005a7 */ /* 0x0004e20008041104 */
[----:B------:R-:W-:Y:S02]  /*3f10*/  ULEA UR4, UR10, UR29, 0x9 ;  /* 0x0000001d0a047291 */ /* 0x000fe4000f8e48ff */
[----:B------:R-:W-:Y:S02]  /*3f20*/  UIADD3 UR12, UPT, UPT, UR6, 0x6, URZ ;  /* 0x00000006060c7890 */ /* 0x000fe4000fffe0ff */
[----:B------:R-:W-:Y:S02]  /*3f30*/  UIADD3 UR18, UPT, UPT, UR4, 0x2, URZ ;  /* 0x0000000204127890 */ /* 0x000fe4000fffe0ff */
[----:B------:R-:W-:Y:S02]  /*3f40*/  UIADD3 UR14, UPT, UPT, UR4, 0x4, URZ ;  /* 0x00000004040e7890 */ /* 0x000fe4000fffe0ff */
[----:B------:R-:W-:Y:S01]  /*3f50*/  UIADD3 UR8, UPT, UPT, UR4, 0x6, URZ ;  /* 0x0000000604087890 */ /* 0x000fe2000fffe0ff */
[----:B------:R-:W-:Y:S01]  /*3f60*/  UMOV UR7, 0x40004040 ;  /* 0x4000404000077882 */ /* 0x000fe20000000000 */
[----:B------:R-:W-:Y:S01]  /*3f70*/  UMOV UR5, 0x40004040 ;  /* 0x4000404000057882 */ /* 0x000fe20000000000 */
[----:B------:R-:W-:Y:S01]  /*3f80*/  UMOV UR21, 0x40004040 ;  /* 0x4000404000157882 */ /* 0x000fe20000000000 */
[----:B------:R2:W-:Y:S01]  /*3f90*/  UTCHMMA.2CTA gdesc[UR4], gdesc[UR6], tmem[UR11], tmem[UR40], idesc[UR41], UP2 ;  /* 0x00ff2806040075ea */ /* 0x0005e2000920000b */
[----:B------:R-:W-:Y:S01]  /*3fa0*/  UPLOP3.LUT UP2, UPT, UPT, UPT, UPT, 0x80, 0x8 ;  /* 0x000000000008789c */ /* 0x000fe20003f4f070 */
[----:B------:R-:W-:Y:S01]  /*3fb0*/  UMOV UR19, 0x40004040 ;  /* 0x4000404000137882 */ /* 0x000fe20000000000 */
[----:B------:R-:W-:Y:S01]  /*3fc0*/  UMOV UR17, 0x40004040 ;  /* 0x4000404000117882 */ /* 0x000fe20000000000 */
[----:B------:R2:W-:Y:S01]  /*3fd0*/  UTCHMMA.2CTA gdesc[UR18], gdesc[UR20], tmem[UR11], tmem[UR38], idesc[UR39], UPT ;  /* 0x00ff2614120075ea */ /* 0x0005e2000ba0000b */
[----:B------:R-:W-:Y:S01]  /*3fe0*/  UMOV UR15, 0x40004040 ;  /* 0x40004040000f7882 */ /* 0x000fe20000000000 */
[----:B------:R-:W-:Y:S01]  /*3ff0*/  UMOV UR13, 0x40004040 ;  /* 0x40004040000d7882 */ /* 0x000fe20000000000 */
[----:B------:R-:W-:Y:S01]  /*4000*/  UMOV UR9, 0x40004040 ;  /* 0x4000404000097882 */ /* 0x000fe20000000000 */
[----:B------:R2:W-:Y:S01]  /*4010*/  UTCHMMA.2CTA gdesc[UR14], gdesc[UR16], tmem[UR11], tmem[UR36], idesc[UR37], UPT ;  /* 0x00ff24100e0075ea */ /* 0x0005e2000ba0000b */
[----:B------:R2:W-:Y:S01]  /*4020*/  UTCHMMA.2CTA gdesc[UR8], gdesc[UR12], tmem[UR11], tmem[UR34], idesc[UR35], UPT ;  /* 0x00ff220c080075ea */ /* 0x0005e2000ba0000b */
[----:B------:R2:W-:Y:S01]  /*4030*/  UTCBAR.2CTA.MULTICAST [UR25], URZ, UR28 ;  /* 0x000000ff190073e9 */ /* 0x0005e2000820081c */
[----:B------:R-:W-:Y:S01]  /*4040*/  UMOV UR10, UR23 ;  /* 0x00000017000a7c82 */ /* 0x000fe20008000000 */
[----:B------:R-:W-:Y:S05]  /*4050*/  BRA.U UP0, `(.L_x_75) ;  /* 0xfffffffd00507547 */ /* 0x000fea000b83ffff */
.L_x_72:
[----:B--2---:R-:W-:Y:S01]  /*4060*/  UIADD3 UR4, UPT, UPT, UR31, 0xd0, URZ ;  /* 0x000000d01f047890 */ /* 0x004fe2000fffe0ff */
[----:B------:R-:W-:-:S08]  /*4070*/  UMOV UR22, UR27 ;  /* 0x0000001b00167c82 */ /* 0x000fd00008000000 */
[----:B------:R2:W-:Y:S01]  /*4080*/  UTCBAR.2CTA.MULTICAST [UR4], URZ, UR42 ;  /* 0x000000ff040073e9 */ /* 0x0005e2000820082a */
[----:B------:R-:W-:Y:S02]  /*4090*/  NOP ;  /* 0x0000000000007918 */ /* 0x000fe40000000000 */
.L_x_70:
[----:B--2---:R-:W-:Y:S01]  /*40a0*/  UIADD3 UR4, UPT, UPT, UR32, 0x1, URZ ;  /* 0x0000000120047890 */ /* 0x004fe2000fffe0ff */
[----:B------:R-:W-:-:S03]  /*40b0*/  ISETP.NE.AND P0, PT, R8, 0x2, PT ;  /* 0x000000020800780c */ /* 0x000fc60003f05270 */
[----:B------:R-:W-:Y:S01]  /*40c0*/  UISETP.NE.AND UP0, UPT, UR4, 0x4, UPT ;  /* 0x000000040400788c */ /* 0x000fe2000bf05270 */
[----:B-1----:R-:W-:Y:S02]  /*40d0*/  SEL R0, RZ, 0x1, P0 ;  /* 0x00000001ff007807 */ /* 0x002fe40000000000 */
[----:B------:R-:W-:Y:S01]  /*40e0*/  SEL R8, R8, RZ, P0 ;  /* 0x000000ff08087207 */ /* 0x000fe20000000000 */
[----:B------:R-:W-:Y:S01]  /*40f0*/  USEL UR5, URZ, 0x1, UP0 ;  /* 0x00000001ff057887 */ /* 0x000fe20008000000 */
[----:B------:R-:W-:Y:S01]  /*4100*/  LOP3.LUT R3, R3, R0, RZ, 0x3c, !PT ;  /* 0x0000000003037212 */ /* 0x000fe200078e3cff */
[----:B------:R-:W-:-:S04]  /*4110*/  USEL UR32, UR4, URZ, UP0 ;  /* 0x000000ff04207287 */ /* 0x000fc80008000000 */
[----:B------:R-:W-:Y:S01]  /*4120*/  LOP3.LUT R9, R9, UR5, RZ, 0x3c, !PT ;  /* 0x0000000509097c12 */ /* 0x000fe2000f8e3cff */
[----:B------:R-:W-:Y:S07]  /*4130*/  @P1 BRA `(.L_x_76) ;  /* 0xfffffff800881947 */ /* 0x000fee000383ffff */
[----:B------:R-:W1:Y:S01]  /*4140*/  S2UR UR8, SR_CgaCtaId ;  /* 0x00000000000879c3 */ /* 0x000e620000008800 */
[----:B------:R-:W-:Y:S01]  /*4150*/  ELECT P0, URZ, PT ;  /* 0x0000000000ff782f */ /* 0x000fe20003800000 */
[----:B------:R-:W-:Y:S01]  /*4160*/  HFMA2 R0, -RZ, RZ, 0, 5.9604644775390625e-08 ;  /* 0x00000001ff007431 */ /* 0x000fe200000001ff */
[----:B------:R-:W-:-:S05]  /*4170*/  UMOV UR4, 0x40 ;  /* 0x0000004000047882 */ /* 0x000fca0000000000 */
[----:B------:R-:W-:Y:S01]  /*4180*/  UVIRTCOUNT.DEALLOC.SMPOOL 0x80 ;  /* 0x000000800000784c */ /* 0x000fe20000000000 */
[----:B------:R-:W-:Y:S02]  /*4190*/  UISETP.NE.AND UP1, UPT, UR48, URZ, UPT ;  /* 0x000000ff3000728c */ /* 0x000fe4000bf25270 */
[----:B-1----:R-:W-:-:S09]  /*41a0*/  ULEA UR8, UR8, UR4, 0x18 ;  /* 0x0000000408087291 */ /* 0x002fd2000f8ec0ff */
[----:B------:R1:W-:Y:S01]  /*41b0*/  @P0 STS.U8 [UR8+0x1c], R0 ;  /* 0x00001c00ff000988 */ /* 0x0003e20008000008 */
[----:B------:R-:W-:Y:S05]  /*41c0*/  BRA.U UP1, `(.L_x_77) ;  /* 0x0000000101a07547 */ /* 0x000fea000b800000 */
[----:B------:R-:W-:Y:S01]  /*41d0*/  UIADD3 UR7, UPT, UPT, UR26, 0xf0, URZ ;  /* 0x000000f01a077890 */ /* 0x000fe2000fffe0ff */
[----:B------:R-:W-:-:S03]  /*41e0*/  SHF.L.U32 R2, R9, 0x1f, RZ ;  /* 0x0000001f09027819 */ /* 0x000fc600000006ff */
[----:B------:R-:W-:-:S09]  /*41f0*/  ULEA UR4, UR32, UR7, 0x3 ;  /* 0x0000000720047291 */ /* 0x000fd2000f8e18ff */
[----:B------:R-:W2:Y:S02]  /*4200*/  SYNCS.PHASECHK.TRANS64.TRYWAIT P0, [UR4], R2 ;  /* 0x00000002ff0075a7 */ /* 0x000ea40008001104 */
[----:B--2---:R-:W-:Y:S05]  /*4210*/  @!P0 BRA `(.L_x_78) ;  /* 0x0000005400648947 */ /* 0x004fea0003800000 */
.L_x_178:
        /* <DEDUP_REMOVED lines=9> */
.L_x_180:
        /* <DEDUP_REMOVED lines=9> */
.L_x_182:
[----:B------:R-:W-:-:S04]  /*4340*/  UIADD3 UR4, UPT, UPT, UR4, 0x1, URZ ;  /* 0x0000000104047890 */ /* 0x000fc8000fffe0ff */
[----:B------:R-:W-:-:S04]  /*4350*/  UISETP.NE.AND UP0, UPT, UR4, 0x4, UPT ;  /* 0x000000040400788c */ /* 0x000fc8000bf05270 */
[----:B------:R-:W-:Y:S02]  /*4360*/  USEL UR5, URZ, 0x1, UP0 ;  /* 0x00000001ff057887 */ /* 0x000fe40008000000 */
[----:B------:R-:W-:-:S04]  /*4370*/  USEL UR4, UR4, URZ, UP0 ;  /* 0x000000ff04047287 */ /* 0x000fc80008000000 */
[----:B------:R-:W-:Y:S01]  /*4380*/  ULEA UR4, UR4, UR7, 0x3 ;  /* 0x0000000704047291 */ /* 0x000fe2000f8e18ff */
[----:B------:R-:W-:-:S04]  /*4390*/  LOP3.LUT R2, R2, UR5, RZ, 0x3c, !PT ;  /* 0x0000000502027c12 */ /* 0x000fc8000f8e3cff */
[----:B------:R-:W-:Y:S01]  /*43a0*/  SHF.L.U32 R2, R2, 0x1f, RZ ;  /* 0x0000001f02027819 */ /* 0x000fe200000006ff */
[----:B-1----:R-:W-:-:S04]  /*43b0*/  IMAD.U32 R0, RZ, RZ, UR4 ;  /* 0x00000004ff007e24 */ /* 0x002fc8000f8e00ff */
[----:B------:R1:W2:Y:S03]  /*43c0*/  SYNCS.PHASECHK.TRANS64.TRYWAIT P0, [R0+URZ], R2 ;  /* 0x00000002000075a7 */ /* 0x0002a600080011ff */
[----:B--2---:R-:W-:Y:S05]  /*43d0*/  @!P0 NANOSLEEP.SYNCS 0x989680 ;  /* 0x009896800000895d */ /* 0x004fea0003900000 */
[----:B------:R-:W2:Y:S02]  /*43e0*/  @!P0 SYNCS.PHASECHK.TRANS64 P0, [R0+URZ], R2 ;  /* 0x00000002000085a7 */ /* 0x000ea400080010ff */
[----:B--2---:R-:W-:Y:S05]  /*43f0*/  @P0 BRA `(.L_x_81) ;  /* 0x0000000000200947 */ /* 0x004fea0003800000 */
.L_x_82:
[----:B--2---:R2:W4:Y:S02]  /*4400*/  SYNCS.PHASECHK.TRANS64.TRYWAIT P0, [R0+URZ], R2 ;  /* 0x00000002000075a7 */ /* 0x00452400080011ff */
[----:B----4-:R-:W-:Y:S05]  /*4410*/  @!P0 NANOSLEEP.SYNCS 0x989680 ;  /* 0x009896800000895d */ /* 0x010fea0003900000 */
[----:B------:R-:W4:Y:S02]  /*4420*/  @!P0 SYNCS.PHASECHK.TRANS64 P0, [R0+URZ], R2 ;  /* 0x00000002000085a7 */ /* 0x000f2400080010ff */
[----:B----4-:R-:W-:Y:S05]  /*4430*/  @!P0 BRA `(.L_x_82) ;  /* 0xfffffffc00f08947 */ /* 0x010fea000383ffff */
[----:B------:R-:W-:Y:S05]  /*4440*/  BRA `(.L_x_81) ;  /* 0x00000000000c7947 */ /* 0x000fea0003800000 */
.L_x_77:
[----:B------:R-:W-:-:S04]  /*4450*/  UIADD3 UR4, UPT, UPT, UR26, 0x130, URZ ;  /* 0x000001301a047890 */ /* 0x000fc8000fffe0ff */
[----:B------:R-:W-:-:S09]  /*4460*/  UPRMT UR4, UR49, 0x654, UR4 ;  /* 0x0000065431047896 */ /* 0x000fd20008000004 */
[----:B------:R-:W-:Y:S03]  /*4470*/  SYNCS.ARRIVE.TRANS64.RED.A1T0 RZ, [UR4], RZ ;  /* 0x000000ffffff79a7 */ /* 0x000fe60008100404 */
.L_x_81:
[----:B-12---:R-:W-:Y:S01]  /*4480*/  SHF.L.U32 R2, RZ, 0x1f, RZ ;  /* 0x0000001fff027819 */ /* 0x006fe200000006ff */
[----:B------:R-:W-:Y:S01]  /*4490*/  UIADD3 UR4, UPT, UPT, UR26, 0x130, URZ ;  /* 0x000001301a047890 */ /* 0x000fe2000fffe0ff */
[----:B------:R-:W-:Y:S02]  /*44a0*/  PLOP3.LUT P0, PT, PT, PT, UP1, 0x80, 0x8 ;  /* 0x000000000008781c */ /* 0x000fe40003f0f018 */
[----:B------:R-:W1:Y:S02]  /*44b0*/  SYNCS.PHASECHK.TRANS64.TRYWAIT P1, [UR26+0x130], R2 ;  /* 0x00013002ff0075a7 */ /* 0x000e64000802111a */
[----:B-1----:R-:W-:Y:S09]  /*44c0*/  @!P1 BRA `(.L_x_83) ;  /* 0x0000005400009947 */ /* 0x002ff20003800000 */
.L_x_184:
[----:B------:R-:W-:Y:S01]  /*44d0*/  @!UP1 UPRMT UR4, UR49, 0x654, UR4 ;  /* 0x0000065431049896 */ /* 0x000fe20008000004 */
[----:B------:R-:W-:Y:S01]  /*44e0*/  UMOV UR5, 0xffff ;  /* 0x0000ffff00057882 */ /* 0x000fe20000000000 */
[----:B------:R-:W-:-:S07]  /*44f0*/  UMOV UR6, 0x1 ;  /* 0x0000000100067882 */ /* 0x000fce0000000000 */
[----:B------:R-:W-:Y:S01]  /*4500*/  @!P0 SYNCS.ARRIVE.TRANS64.RED.A1T0 RZ, [UR4], RZ ;  /* 0x000000ffffff89a7 */ /* 0x000fe20008100404 */
[----:B------:R-:W-:Y:S01]  /*4510*/  NOP ;  /* 0x0000000000007918 */ /* 0x000fe20000000000 */
[----:B-1----:R-:W1:Y:S01]  /*4520*/  LDS R0, [UR8+0x14] ;  /* 0x00001408ff007984 */ /* 0x002e620008000800 */
[----:B------:R-:W-:-:S04]  /*4530*/  ULOP3.LUT UR4, UR44, 0xffff, URZ, 0xc0, !UPT ;  /* 0x0000ffff2c047892 */ /* 0x000fc8000f8ec0ff */
[----:B------:R-:W-:-:S04]  /*4540*/  USHF.R.U32.HI UR4, URZ, 0x5, UR4 ;  /* 0x00000005ff047899 */ /* 0x000fc80008011604 */
[----:B------:R-:W-:Y:S02]  /*4550*/  USHF.L.U32 UR5, UR5, UR4, URZ ;  /* 0x0000000405057299 */ /* 0x000fe400080006ff */
[----:B------:R-:W-:-:S04]  /*4560*/  USHF.L.U32 UR4, UR6, UR4, URZ ;  /* 0x0000000406047299 */ /* 0x000fc800080006ff */
[----:B-1----:R-:W-:-:S04]  /*4570*/  LOP3.LUT R0, R0, UR5, RZ, 0xc0, !PT ;  /* 0x0000000500007c12 */ /* 0x002fc8000f8ec0ff */
[----:B------:R-:W-:-:S13]  /*4580*/  ISETP.NE.AND P0, PT, R0, UR5, PT ;  /* 0x0000000500007c0c */ /* 0x000fda000bf05270 */
[----:B------:R-:W-:Y:S05]  /*4590*/  @P0 BRA `(.L_x_84) ;  /* 0x0000000000580947 */ /* 0x000fea0003800000 */
[----:B------:R-:W1:Y:S02]  /*45a0*/  LDS R0, [UR8+0x18] ;  /* 0x00001808ff007984 */ /* 0x000e640008000800 */
[----:B-1----:R-:W-:-:S04]  /*45b0*/  LOP3.LUT R0, R0, UR4, RZ, 0xc0, !PT ;  /* 0x0000000400007c12 */ /* 0x002fc8000f8ec0ff */
[----:B------:R-:W-:-:S13]  /*45c0*/  ISETP.NE.AND P0, PT, R0, UR4, PT ;  /* 0x0000000400007c0c */ /* 0x000fda000bf05270 */
[----:B------:R-:W-:Y:S05]  /*45d0*/  @P0 BRA `(.L_x_85) ;  /* 0x00000000003c0947 */ /* 0x000fea0003800000 */
[----:B------:R-:W1:Y:S01]  /*45e0*/  S2R R2, SR_LANEID ;  /* 0x0000000000027919 */ /* 0x000e620000000000 */
[----:B------:R-:W-:-:S06]  /*45f0*/  ULOP3.LUT UR5, URZ, UR5, URZ, 0x33, !UPT ;  /* 0x00000005ff057292 */ /* 0x000fcc000f8e33ff */
[----:B------:R-:W-:-:S04]  /*4600*/  IMAD.U32 R0, RZ, RZ, UR5 ;  /* 0x00000005ff007e24 */ /* 0x000fc8000f8e00ff */
[----:B------:R2:W4:Y:S02]  /*4610*/  REDUX UR7, R0 ;  /* 0x00000000000773c4 */ /* 0x0005240000000000 */
[----:B------:R1:W-:Y:S01]  /*4620*/  UTCATOMSWS.AND URZ, UR5 ;  /* 0x0000000500ff79e3 */ /* 0x0003e20008000000 */
[----:B--2---:R-:W-:Y:S01]  /*4630*/  LOP3.LUT R0, RZ, UR4, RZ, 0x33, !PT ;  /* 0x00000004ff007c12 */ /* 0x004fe2000f8e33ff */
[----:B------:R-:W-:Y:S02]  /*4640*/  VOTEU.ANY UR4, UPT, PT ;  /* 0x0000000000047886 */ /* 0x000fe400038e0100 */
[----:B------:R-:W-:Y:S02]  /*4650*/  UFLO.U32 UR4, UR4 ;  /* 0x00000004000472bd */ /* 0x000fe400080e0000 */
[----:B------:R-:W2:Y:S04]  /*4660*/  REDUX UR6, R0 ;  /* 0x00000000000673c4 */ /* 0x000ea80000000000 */
[----:B-1----:R-:W-:-:S02]  /*4670*/  ISETP.EQ.U32.AND P0, PT, R2, UR4, PT ;  /* 0x0000000402007c0c */ /* 0x002fc4000bf02070 */
[----:B----4-:R-:W-:-:S11]  /*4680*/  MOV R2, UR7 ;  /* 0x0000000700027c02 */ /* 0x010fd60008000f00 */
[----:B------:R1:W-:Y:S01]  /*4690*/  @P0 ATOMS.AND RZ, [UR8+0x14], R2 ;  /* 0x00001402ffff098c */ /* 0x0003e2000a800008 */
[----:B--2---:R-:W-:-:S05]  /*46a0*/  IMAD.U32 R0, RZ, RZ, UR6 ;  /* 0x00000006ff007e24 */ /* 0x004fca000f8e00ff */
[----:B------:R1:W-:Y:S01]  /*46b0*/  @P0 ATOMS.AND RZ, [UR8+0x18], R0 ;  /* 0x00001800ffff098c */ /* 0x0003e2000a800008 */
[----:B------:R-:W-:Y:S05]  /*46c0*/  BRA `(.L_x_86) ;  /* 0x0000000000147947 */ /* 0x000fea0003800000 */
.L_x_85:
[----:B------:R-:W-:Y:S02]  /*46d0*/  MOV R2, 0x46f0 ;  /* 0x000046f000027802 */ /* 0x000fe40000000f00 */
[----:B---3-5:R-:W-:Y:S05]  /*46e0*/  CALL.REL.NOINC `($__internal_0_$__cuda_sm10x_tcgen05_guardrail_trap_col_being_dealloced_not_returned_by_alloc) ;  /* 0x0000005400e07944 */ /* 0x028fea0003c00000 */
[----:B------:R-:W-:Y:S05]  /*46f0*/  BRA `(.L_x_86) ;  /* 0x0000000000087947 */ /* 0x000fea0003800000 */
.L_x_84:
[----:B------:R-:W-:Y:S02]  /*4700*/  MOV R2, 0x4720 ;  /* 0x0000472000027802 */ /* 0x000fe40000000f00 */
[----:B---3-5:R-:W-:Y:S05]  /*4710*/  CALL.REL.NOINC `($__internal_2_$__cuda_sm10x_tcgen05_guardrail_trap_unallocated_columns_being_dealloced) ;  /* 0x0000005400ec7944 */ /* 0x028fea0003c00000 */
.L_x_86:
[----:B------:R-:W-:Y:S01]  /*4720*/  NOP ;  /* 0x0000000000007918 */ /* 0x000fe20000000000 */
[----:B------:R-:W-:Y:S05]  /*4730*/  EXIT ;  /* 0x000000000000794d */ /* 0x000fea0003800000 */
.L_x_57:
[----:B------:R-:W-:-:S09]  /*4740*/  UISETP.NE.OR UP0, UPT, UR25, 0x3, !UP5 ;  /* 0x000000031900788c */ /* 0x000fd2000ef05670 */
[----:B------:R-:W-:Y:S05]  /*4750*/  BRA.U UP0, `(.L_x_87) ;  /* 0x0000001100b87547 */ /* 0x000fea000b800000 */
[----:B------:R-:W2:Y:S01]  /*4760*/  LDCU UR31, c[0x0][0x370] ;  /* 0x00006e00ff1f77ac */ /* 0x000ea20008000800 */
[----:B------:R-:W3:Y:S01]  /*4770*/  LDC.64 R16, c[0x0][0x348] ;  /* 0x0000d200ff107b82 */ /* 0x000ee20000000a00 */
[----:B------:R-:W-:Y:S02]  /*4780*/  HFMA2 R13, -RZ, RZ, 0, 0 ;  /* 0x00000000ff0d7431 */ /* 0x000fe400000001ff */
[----:B------:R-:W-:Y:S01]  /*4790*/  IMAD.MOV.U32 R15, RZ, RZ, 0x1 ;  /* 0x00000001ff0f7424 */ /* 0x000fe200078e00ff */
[----:B------:R-:W2:Y:S01]  /*47a0*/  LDCU.128 UR48, c[0x0][0xb10] ;  /* 0x00016200ff3077ac */ /* 0x000ea20008000c00 */
[----:B------:R-:W-:Y:S01]  /*47b0*/  IMAD.MOV.U32 R14, RZ, RZ, RZ ;  /* 0x000000ffff0e7224 */ /* 0x000fe200078e00ff */
[----:B------:R-:W-:Y:S01]  /*47c0*/  MOV R7, 0x1000 ;  /* 0x0000100000077802 */ /* 0x000fe20000000f00 */
[----:B------:R-:W4:Y:S01]  /*47d0*/  LDCU UR30, c[0x0][0x374] ;  /* 0x00006e80ff1e77ac */ /* 0x000f220008000800 */
[----:B------:R-:W1:Y:S01]  /*47e0*/  LDC.64 R2, c[0x0][0x888] ;  /* 0x00022200ff027b82 */ /* 0x000e620000000a00 */
[----:B------:R-:W4:Y:S01]  /*47f0*/  LDCU UR15, c[0x0][0xb0c] ;  /* 0x00016180ff0f77ac */ /* 0x000f220008000800 */
[----:B------:R-:W3:Y:S06]  /*4800*/  LDCU UR52, c[0x0][0xb20] ;  /* 0x00016400ff3477ac */ /* 0x000eec0008000800 */
[----:B------:R-:W1:Y:S01]  /*4810*/  LDC.64 R4, c[0x0][0x890] ;  /* 0x00022400ff047b82 */ /* 0x000e620000000a00 */
[----:B------:R-:W3:Y:S01]  /*4820*/  LDCU UR4, c[0x0][0xb30] ;  /* 0x00016600ff0477ac */ /* 0x000ee20008000800 */
[----:B------:R-:W-:Y:S01]  /*4830*/  UMOV UR21, 0x400 ;  /* 0x0000040000157882 */ /* 0x000fe20000000000 */
[----:B--2---:R-:W-:-:S02]  /*4840*/  UIMAD.WIDE.U32 UR6, UR31, UR48, URZ ;  /* 0x000000301f0672a5 */ /* 0x004fc4000f8e00ff */
[----:B----4-:R-:W-:Y:S02]  /*4850*/  UIMAD.WIDE.U32 UR8, UR30, UR51, URZ ;  /* 0x000000331e0872a5 */ /* 0x010fe4000f8e00ff */
[----:B------:R-:W-:Y:S02]  /*4860*/  ULEA UR21, UR47, UR21, 0x18 ;  /* 0x000000152f157291 */ /* 0x000fe4000f8ec0ff */
[----:B------:R-:W-:Y:S02]  /*4870*/  UPLOP3.LUT UP2, UPT, UPT, UPT, UPT, 0x40, 0x4 ;  /* 0x000000000004789c */ /* 0x000fe40003f4e870 */
[----:B------:R-:W-:Y:S01]  /*4880*/  UIADD3 UR37, UPT, UPT, UR21, 0x78, URZ ;  /* 0x0000007815257890 */ /* 0x000fe2000fffe0ff */
[----:B------:R-:W-:Y:S01]  /*4890*/  UMOV UR6, UR7 ;  /* 0x0000000700067c82 */ /* 0x000fe20008000000 */
[----:B------:R-:W-:Y:S01]  /*48a0*/  UMOV UR38, UR9 ;  /* 0x0000000900267c82 */ /* 0x000fe20008000000 */
[----:B------:R-:W-:Y:S02]  /*48b0*/  UISETP.GE.AND UP0, UPT, UR45, 0x1, UPT ;  /* 0x000000012d00788c */ /* 0x000fe4000bf06270 */
[----:B------:R-:W-:Y:S01]  /*48c0*/  UISETP.NE.AND UP4, UPT, UR45, 0x1, UPT ;  /* 0x000000012d00788c */ /* 0x000fe2000bf85270 */
[----:B------:R-:W2:Y:S01]  /*48d0*/  LDCU.64 UR22, c[0x0][0xb28] ;  /* 0x00016500ff1677ac */ /* 0x000ea20008000a00 */
[----:B------:R-:W-:-:S02]  /*48e0*/  UISETP.NE.AND UP6, UPT, UR15, 0x1, UPT ;  /* 0x000000010f00788c */ /* 0x000fc4000bfc5270 */
[----:B------:R-:W-:Y:S02]  /*48f0*/  UISETP.NE.AND UP5, UPT, UR50, 0x1, UPT ;  /* 0x000000013200788c */ /* 0x000fe4000bfa5270 */
[----:B------:R-:W-:Y:S02]  /*4900*/  UIADD3 UR41, UPT, UPT, UR21, 0x60, URZ ;  /* 0x0000006015297890 */ /* 0x000fe4000fffe0ff */
[----:B------:R-:W-:Y:S02]  /*4910*/  UIADD3 UR33, UPT, UPT, UR21, 0x68, URZ ;  /* 0x0000006815217890 */ /* 0x000fe4000fffe0ff */
[----:B------:R-:W-:Y:S02]  /*4920*/  UIADD3 UR25, UPT, UPT, UR21, 0x70, URZ ;  /* 0x0000007015197890 */ /* 0x000fe4000fffe0ff */
[----:B------:R-:W-:Y:S02]  /*4930*/  UPRMT UR37, UR47, 0x654, UR37 ;  /* 0x000006542f257896 */ /* 0x000fe40008000025 */
[----:B------:R-:W-:-:S02]  /*4940*/  USHF.R.U32.HI UR39, URZ, UR49, UR6 ;  /* 0x00000031ff277299 */ /* 0x000fc40008011606 */
[----:B---3--:R-:W-:Y:S02]  /*4950*/  USHF.R.U32.HI UR38, URZ, UR52, UR38 ;  /* 0x00000034ff267299 */ /* 0x008fe40008011626 */
[----:B------:R-:W-:-:S11]  /*4960*/  UISETP.NE.AND UP3, UPT, UR4, 0x1, UPT ;  /* 0x000000010400788c */ /* 0x000fd6000bf65270 */
.L_x_98:
[C---:B------:R-:W-:Y:S02]  /*4970*/  LEA R12, R14.reuse, UR21, 0x3 ;  /* 0x000000150e0c7c11 */ /* 0x040fe4000f8e18ff */
[----:B------:R-:W-:Y:S02]  /*4980*/  SHF.L.U32 R0, R13, 0x1f, RZ ;  /* 0x0000001f0d007819 */ /* 0x000fe400000006ff */
[----:B------:R-:W-:Y:S02]  /*4990*/  LEA R8, R14, UR21, 0x4 ;  /* 0x000000150e087c11 */ /* 0x000fe4000f8e20ff */
[----:B---3--:R-:W3:Y:S02]  /*49a0*/  SYNCS.PHASECHK.TRANS64.TRYWAIT P0, [R12+URZ+0xb0], R0 ;  /* 0x0000b0000c0075a7 */ /* 0x008ee400080011ff */
[----:B---3--:R-:W-:Y:S05]  /*49b0*/  @!P0 BRA `(.L_x_88) ;  /* 0x0000004c00dc8947 */ /* 0x008fea0003800000 */
.L_x_185:
[----:B------:R-:W4:Y:S01]  /*49c0*/  LDS.128 R8, [R8+0x140] ;  /* 0x0001400008087984 */ /* 0x000f220000000c00 */
[----:B------:R-:W-:Y:S01]  /*49d0*/  UISETP.GE.AND UP0, UPT, UR45, 0x1, UPT ;  /* 0x000000012d00788c */ /* 0x000fe2000bf06270 */
[----:B------:R-:W-:Y:S01]  /*49e0*/  @!PT LDS RZ, [RZ] ;  /* 0x00000000fffff984 */ /* 0x000fe20000000800 */
[----:B------:R-:W-:Y:S01]  /*49f0*/  @!PT LDS RZ, [RZ] ;  /* 0x00000000fffff984 */ /* 0x000fe20000000800 */
[----:B------:R-:W-:Y:S01]  /*4a00*/  @!PT LDS RZ, [RZ] ;  /* 0x00000000fffff984 */ /* 0x000fe20000000800 */
[----:B------:R-:W-:Y:S01]  /*4a10*/  @!PT LDS RZ, [RZ] ;  /* 0x00000000fffff984 */ /* 0x000fe20000000800 */
[----:B------:R1:W-:Y:S06]  /*4a20*/  MEMBAR.ALL.CTA ;  /* 0x0000000000007992 */ /* 0x0003ec0000008000 */
[----:B-1----:R-:W1:Y:S01]  /*4a30*/  FENCE.VIEW.ASYNC.S ;  /* 0x00000000000073c6 */ /* 0x002e620000000000 */
[----:B----4-:R-:W-:Y:S11]  /*4a40*/  LOP3.LUT P0, RZ, R10, 0x1, RZ, 0xc0, !PT ;  /* 0x000000010aff7812 */ /* 0x010ff6000780c0ff */
[----:B------:R-:W-:Y:S02]  /*4a50*/  @!UPT UIADD3 URZ, UPT, UPT, URZ, URZ, URZ ;  /* 0x000000fffffff290 */ /* 0x000fe4000fffe0ff */
[----:B-1----:R-:W-:Y:S01]  /*4a60*/  VOTEU.ANY UP1, P0 ;  /* 0x0000000000ff7886 */ /* 0x002fe20000020100 */
[----:B------:R-:W-:Y:S11]  /*4a70*/  PLOP3.LUT P0, PT, PT, PT, UP1, 0x80, 0x8 ;  /* 0x000000000008781c */ /* 0x000ff60003f0f018 */
[----:B------:R-:W-:Y:S02]  /*4a80*/  @!UPT UIADD3 URZ, UPT, UPT, URZ, URZ, URZ ;  /* 0x000000fffffff290 */ /* 0x000fe4000fffe0ff */
[----:B---3--:R-:W-:Y:S02]  /*4a90*/  @P0 SHF.R.U32.HI R0, RZ, 0x10, R9 ;  /* 0x00000010ff000819 */ /* 0x008fe40000011609 */
[----:B------:R-:W-:Y:S02]  /*4aa0*/  @P0 MOV R6, R8 ;  /* 0x0000000800060202 */ /* 0x000fe40000000f00 */
[----:B------:R-:W-:Y:S01]  /*4ab0*/  @P0 R2UR UR4, R0 ;  /* 0x00000000000402ca */ /* 0x000fe200000e0000 */
[----:B------:R-:W-:Y:S01]  /*4ac0*/  VIADD R0, R12, 0xc0 ;  /* 0x000000c00c007836 */ /* 0x000fe20000000000 */
[----:B------:R-:W-:Y:S02]  /*4ad0*/  @P0 LOP3.LUT R8, R9, 0xffff, RZ, 0xc0, !PT ;  /* 0x0000ffff09080812 */ /* 0x000fe400078ec0ff */
[----:B------:R-:W-:Y:S02]  /*4ae0*/  @P0 R2UR UR6, R6 ;  /* 0x00000000060602ca */ /* 0x000fe400000e0000 */
[----:B------:R-:W-:Y:S02]  /*4af0*/  PRMT R0, RZ, 0x654, R0 ;  /* 0x00000654ff007816 */ /* 0x000fe40000000000 */
[----:B------:R-:W-:Y:S02]  /*4b00*/  @P0 R2UR UR5, R8 ;  /* 0x00000000080502ca */ /* 0x000fe400000e0000 */
[----:B------:R1:W-:Y:S03]  /*4b10*/  SYNCS.ARRIVE.TRANS64.RED.A1T0 RZ, [R0+URZ], RZ ;  /* 0x000000ff00ff79a7 */ /* 0x0003e600081004ff */
[----:B------:R-:W-:Y:S04]  /*4b20*/  @UP1 UMOV UR29, UR4 ;  /* 0x00000004001d1c82 */ /* 0x000fe80008000000 */
[----:B------:R-:W-:Y:S04]  /*4b30*/  @UP1 UMOV UR14, UR6 ;  /* 0x00000006000e1c82 */ /* 0x000fe80008000000 */
[----:B------:R-:W-:Y:S01]  /*4b40*/  @UP1 UMOV UR13, UR5 ;  /* 0x00000005000d1c82 */ /* 0x000fe20008000000 */
[----:B------:R-:W-:Y:S05]  /*4b50*/  BRA.U !UP0, `(.L_x_89) ;  /* 0x0000000108a47547 */ /* 0x000fea000b800000 */
[----:B------:R-:W-:Y:S02]  /*4b60*/  UIMAD.WIDE.U32 UR16, UR13, UR51, URZ ;  /* 0x000000330d1072a5 */ /* 0x000fe4000f8e00ff */
[----:B------:R-:W-:Y:S02]  /*4b70*/  UIMAD.WIDE.U32 UR18, UR14, UR48, URZ ;  /* 0x000000300e1272a5 */ /* 0x000fe4000f8e00ff */
[----:B------:R-:W-:Y:S02]  /*4b80*/  USEL UR4, UR30, UR38, !UP5 ;  /* 0x000000261e047287 */ /* 0x000fe4000e800000 */
[----:B------:R-:W-:Y:S02]  /*4b90*/  USEL UR7, UR31, UR39, !UP6 ;  /* 0x000000271f077287 */ /* 0x000fe4000f000000 */
[----:B--2---:R-:W-:Y:S02]  /*4ba0*/  UIMAD.WIDE.U32 UR8, UR4, UR22, URZ ;  /* 0x00000016040872a5 */ /* 0x004fe4000f8e00ff */
[----:B------:R-:W-:Y:S01]  /*4bb0*/  UIMAD.WIDE.U32 UR10, UR7, UR22, URZ ;  /* 0x00000016070a72a5 */ /* 0x000fe2000f8e00ff */
[----:B------:R-:W-:Y:S02]  /*4bc0*/  UMOV UR5, UR17 ;  /* 0x0000001100057c82 */ /* 0x000fe40008000000 */
[----:B------:R-:W-:Y:S03]  /*4bd0*/  USHF.R.U32.HI UR6, URZ, UR52, UR5 ;  /* 0x00000034ff067299 */ /* 0x000fe60008011605 */
[----:B------:R-:W-:Y:S01]  /*4be0*/  UMOV UR5, UR19 ;  /* 0x0000001300057c82 */ /* 0x000fe20008000000 */
[----:B------:R-:W-:Y:S02]  /*4bf0*/  USEL UR6, UR13, UR6, !UP5 ;  /* 0x000000060d067287 */ /* 0x000fe4000e800000 */
[----:B------:R-:W-:Y:S03]  /*4c00*/  USHF.R.U32.HI UR12, URZ, UR49, UR5 ;  /* 0x00000031ff0c7299 */ /* 0x000fe60008011605 */
[----:B------:R-:W-:Y:S02]  /*4c10*/  UMOV UR5, UR9 ;  /* 0x0000000900057c82 */ /* 0x000fe40008000000 */
[----:B------:R-:W-:Y:S03]  /*4c20*/  @UP4 USHF.R.U32.HI UR4, URZ, UR23, UR5 ;  /* 0x00000017ff044299 */ /* 0x000fe60008011605 */
[----:B------:R-:W-:Y:S01]  /*4c30*/  UMOV UR5, UR11 ;  /* 0x0000000b00057c82 */ /* 0x000fe20008000000 */
[----:B------:R-:W-:Y:S02]  /*4c40*/  UIMAD UR4, UR45, UR4, URZ ;  /* 0x000000042d0472a4 */ /* 0x000fe4000f8e02ff */
[----:B------:R-:W-:Y:S02]  /*4c50*/  @UP4 USHF.R.U32.HI UR7, URZ, UR23, UR5 ;  /* 0x00000017ff074299 */ /* 0x000fe40008011605 */
[----:B------:R-:W-:Y:S02]  /*4c60*/  UIMAD.WIDE.U32 UR10, UR6, UR22, URZ ;  /* 0x00000016060a72a5 */ /* 0x000fe4000f8e00ff */
[----:B------:R-:W-:Y:S02]  /*4c70*/  USEL UR5, UR14, UR12, !UP6 ;  /* 0x0000000c0e057287 */ /* 0x000fe4000f000000 */
[----:B------:R-:W-:Y:S02]  /*4c80*/  UIMAD UR8, UR45, UR7, URZ ;  /* 0x000000072d0872a4 */ /* 0x000fe4000f8e02ff */
[----:B------:R-:W-:Y:S03]  /*4c90*/  UISETP.GE.AND UP0, UPT, UR6, UR4, UPT ;  /* 0x000000040600728c */ /* 0x000fe6000bf06270 */
[----:B------:R-:W-:Y:S01]  /*4ca0*/  UMOV UR4, UR11 ;  /* 0x0000000b00047c82 */ /* 0x000fe20008000000 */
[----:B------:R-:W-:Y:S02]  /*4cb0*/  UISETP.GE.OR UP0, UPT, UR5, UR8, UP0 ;  /* 0x000000080500728c */ /* 0x000fe40008706670 */
[----:B------:R-:W-:Y:S02]  /*4cc0*/  USHF.R.U32.HI UR4, URZ, UR23, UR4 ;  /* 0x00000017ff047299 */ /* 0x000fe40008011604 */
[----:B------:R-:W-:Y:S02]  /*4cd0*/  UIMAD.WIDE.U32 UR8, UR5, UR22, URZ ;  /* 0x00000016050872a5 */ /* 0x000fe4000f8e00ff */
[----:B------:R-:W-:Y:S04]  /*4ce0*/  USEL UR10, UR6, UR4, !UP4 ;  /* 0x00000004060a7287 */ /* 0x000fe8000e000000 */
[----:B------:R-:W-:Y:S01]  /*4cf0*/  UIADD3 UR11, UPT, UPT, -UR10, URZ, URZ ;  /* 0x000000ff0a0b7290 */ /* 0x000fe2000fffe1ff */
[----:B------:R-:W-:Y:S02]  /*4d00*/  @!UP0 UMOV UR4, UR9 ;  /* 0x0000000900048c82 */ /* 0x000fe40008000000 */
[----:B------:R-:W-:Y:S02]  /*4d10*/  @!UP0 USHF.R.U32.HI UR4, URZ, UR23, UR4 ;  /* 0x00000017ff048299 */ /* 0x000fe40008011604 */
[----:B------:R-:W-:Y:S02]  /*4d20*/  UIMAD UR8, UR45, UR11, UR6 ;  /* 0x0000000b2d0872a4 */ /* 0x000fe4000f8e0206 */
[----:B------:R-:W-:Y:S04]  /*4d30*/  @!UP0 USEL UR4, UR5, UR4, !UP4 ;  /* 0x0000000405048287 */ /* 0x000fe8000e000000 */
[----:B------:R-:W-:Y:S02]  /*4d40*/  @!UP0 UIMAD UR7, UR7, UR8, UR4 ;  /* 0x00000008070782a4 */ /* 0x000fe4000f8e0204 */
[----:B------:R-:W-:Y:S02]  /*4d50*/  @!UP0 UIADD3 UR9, UPT, UPT, UR10, -UR4, URZ ;  /* 0x800000040a098290 */ /* 0x000fe4000fffe0ff */
[----:B------:R-:W-:Y:S02]  /*4d60*/  UIADD3 UR8, UPT, UPT, -UR6, URZ, URZ ;  /* 0x000000ff06087290 */ /* 0x000fe4000fffe1ff */
[----:B------:R-:W-:Y:S02]  /*4d70*/  UIADD3 UR4, UPT, UPT, -UR5, URZ, URZ ;  /* 0x000000ff05047290 */ /* 0x000fe4000fffe1ff */
[----:B------:R-:W-:Y:S03]  /*4d80*/  @!UP0 UIMAD UR6, UR9, UR45, UR5 ;  /* 0x0000002d090682a4 */ /* 0x000fe6000f8e0205 */
[----:B------:R-:W-:Y:S01]  /*4d90*/  @!UP0 UMOV UR5, UR7 ;  /* 0x0000000700058c82 */ /* 0x000fe20008000000 */
[----:B------:R-:W-:Y:S02]  /*4da0*/  UIMAD UR7, UR15, UR4, UR14 ;  /* 0x000000040f0772a4 */ /* 0x000fe4000f8e020e */
[----:B------:R-:W-:Y:S02]  /*4db0*/  UIMAD UR4, UR50, UR8, UR13 ;  /* 0x00000008320472a4 */ /* 0x000fe4000f8e020d */
[----:B------:R-:W-:Y:S02]  /*4dc0*/  UIMAD UR14, UR5, UR15, UR7 ;  /* 0x0000000f050e72a4 */ /* 0x000fe4000f8e0207 */
[----:B------:R-:W-:Y:S11]  /*4dd0*/  UIMAD UR13, UR6, UR50, UR4 ;  /* 0x00000032060d72a4 */ /* 0x000ff6000f8e0204 */
[----:B------:R-:W-:Y:S01]  /*4de0*/  @!UPT UIADD3 URZ, UPT, UPT, URZ, URZ, URZ ;  /* 0x000000fffffff290 */ /* 0x000fe2000fffe0ff */
.L_x_89:
[----:B------:R-:W3:Y:S01]  /*4df0*/  @!UP3 LDCU.128 UR8, c[0x0][0xb10] ;  /* 0x00016200ff08b7ac */ /* 0x000ee20008000c00 */
[C---:B------:R-:W-:Y:S02]  /*4e00*/  ISETP.NE.U32.AND P1, PT, R4.reuse, RZ, PT ;  /* 0x000000ff0400720c */ /* 0x040fe40003f25070 */
[----:B------:R-:W-:Y:S02]  /*4e10*/  ISETP.NE.U32.AND P0, PT, R4, RZ, PT ;  /* 0x000000ff0400720c */ /* 0x000fe40003f05070 */
[C---:B------:R-:W-:Y:S02]  /*4e20*/  ISETP.NE.AND.EX P1, PT, R5.reuse, RZ, PT, P1 ;  /* 0x000000ff0500720c */ /* 0x040fe40003f25310 */
[----:B------:R-:W-:Y:S01]  /*4e30*/  ISETP.NE.AND.EX P0, PT, R5, RZ, PT, P0 ;  /* 0x000000ff0500720c */ /* 0x000fe20003f05300 */
[----:B------:R-:W4:Y:S01]  /*4e40*/  @!UP3 LDCU UR5, c[0x0][0xb0c] ;  /* 0x00016180ff05b7ac */ /* 0x000f220008000800 */
[----:B------:R-:W-:Y:S01]  /*4e50*/  SHF.L.U32 R9, R15, 0x1f, RZ ;  /* 0x0000001f0f097819 */ /* 0x000fe200000006ff */
[----:B------:R-:W-:Y:S02]  /*4e60*/  USHF.L.U32 UR42, UR28, 0x7, URZ ;  /* 0x000000071c2a7899 */ /* 0x000fe400080006ff */
[----:B------:R-:W-:Y:S02]  /*4e70*/  USHF.L.U32 UR43, UR20, 0x6, URZ ;  /* 0x00000006142b7899 */ /* 0x000fe400080006ff */
[----:B---3--:R-:W-:Y:S07]  /*4e80*/  UIMAD.WIDE.U32 UR6, UR14, UR8, URZ ;  /* 0x000000080e0672a5 */ /* 0x008fee000f8e00ff */
[----:B------:R-:W-:Y:S01]  /*4e90*/  @!UP3 UMOV UR4, UR7 ;  /* 0x000000070004bc82 */ /* 0x000fe20008000000 */
[----:B----4-:R-:W-:Y:S02]  /*4ea0*/  @!UP3 UISETP.NE.AND UP0, UPT, UR5, 0x1, UPT ;  /* 0x000000010500b88c */ /* 0x010fe4000bf05270 */
[----:B------:R-:W-:Y:S02]  /*4eb0*/  @!UP3 USHF.R.U32.HI UR4, URZ, UR9, UR4 ;  /* 0x00000009ff04b299 */ /* 0x000fe40008011604 */
[----:B------:R-:W-:Y:S02]  /*4ec0*/  UIMAD.WIDE.U32 UR6, UR13, UR11, URZ ;  /* 0x0000000b0d0672a5 */ /* 0x000fe4000f8e00ff */
[----:B------:R-:W-:Y:S02]  /*4ed0*/  @!UP3 USEL UR8, UR14, UR4, !UP0 ;  /* 0x000000040e08b287 */ /* 0x000fe4000c000000 */
[----:B------:R-:W-:Y:S03]  /*4ee0*/  @!UP3 UISETP.NE.AND UP0, UPT, UR10, 0x1, UPT ;  /* 0x000000010a00b88c */ /* 0x000fe6000bf05270 */
[----:B------:R-:W-:Y:S02]  /*4ef0*/  @!UP3 UMOV UR6, UR7 ;  /* 0x000000070006bc82 */ /* 0x000fe40008000000 */
[----:B------:R-:W3:Y:S02]  /*4f00*/  @!UP3 LDCU UR4, c[0x0][0xb20] ;  /* 0x00016400ff04b7ac */ /* 0x000ee40008000800 */
[----:B---3--:R-:W-:Y:S04]  /*4f10*/  @!UP3 USHF.R.U32.HI UR6, URZ, UR4, UR6 ;  /* 0x00000004ff06b299 */ /* 0x008fe80008011606 */
[----:B------:R-:W-:Y:S04]  /*4f20*/  @!UP3 USEL UR6, UR13, UR6, !UP0 ;  /* 0x000000060d06b287 */ /* 0x000fe8000c000000 */
[----:B------:R-:W-:Y:S02]  /*4f30*/  @!UP3 UIADD3 UR4, UPT, UPT, -UR8, UR6, URZ ;  /* 0x000000060804b290 */ /* 0x000fe4000fffe1ff */
[----:B------:R-:W-:Y:S02]  /*4f40*/  @!UP3 UIADD3 UR6, UPT, UPT, UR8, -UR6, URZ ;  /* 0x800000060806b290 */ /* 0x000fe4000fffe0ff */
[----:B------:R-:W-:Y:S02]  /*4f50*/  @!UP3 UIMAD UR14, UR4, UR5, UR14 ;  /* 0x00000005040eb2a4 */ /* 0x000fe4000f8e020e */
[----:B------:R-:W-:Y:S01]  /*4f60*/  @!UP3 UIMAD UR13, UR6, UR10, UR13 ;  /* 0x0000000a060db2a4 */ /* 0x000fe2000f8e020d */
[----:B------:R-:W-:Y:S11]  /*4f70*/  BRA.U UP2, `(.L_x_90) ;  /* 0x0000000102107547 */ /* 0x000ff6000b800000 */
[----:B------:R-:W-:Y:S04]  /*4f80*/  MOV R6, UR46 ;  /* 0x0000002e00067c02 */ /* 0x000fe80008000f00 */
[----:B------:R-:W-:Y:S04]  /*4f90*/  SHF.L.U32 R6, R6, 0x1f, RZ ;  /* 0x0000001f06067819 */ /* 0x000fe800000006ff */
[----:B------:R-:W3:Y:S02]  /*4fa0*/  SYNCS.PHASECHK.TRANS64.TRYWAIT P2, [UR21+0xa8], R6 ;  /* 0x0000a806ff0075a7 */ /* 0x000ee40008041115 */
[----:B---3--:R-:W-:Y:S05]  /*4fb0*/  @!P2 BRA `(.L_x_91) ;  /* 0x000000480070a947 */ /* 0x008fea0003800000 */
.L_x_90:
[----:B------:R-:W-:Y:S05]  /*4fc0*/  @!P1 BRA `(.L_x_92) ;  /* 0x0000000000309947 */ /* 0x000fea0003800000 */
[----:B------:R-:W-:Y:S01]  /*4fd0*/  ISETP.NE.U32.AND P1, PT, R2, RZ, PT ;  /* 0x000000ff0200720c */ /* 0x000fe20003f25070 */
[----:B------:R-:W3:Y:S01]  /*4fe0*/  LDCU.64 UR4, c[0x0][0x358] ;  /* 0x00006b00ff0477ac */ /* 0x000ee20008000a00 */
[----:B------:R-:W-:Y:S02]  /*4ff0*/  IMAD.MOV.U32 R50, RZ, RZ, 0x1 ;  /* 0x00000001ff327424 */ /* 0x000fe400078e00ff */
[----:B------:R-:W-:Y:S11]  /*5000*/  ISETP.NE.AND.EX P1, PT, R3, RZ, PT, P1 ;  /* 0x000000ff0300720c */ /* 0x000ff60003f25310 */
[----:B------:R-:W-:Y:S02]  /*5010*/  @!UPT UIADD3 URZ, UPT, UPT, URZ, URZ, URZ ;  /* 0x000000fffffff290 */ /* 0x000fe4000fffe0ff */
[----:B------:R-:W4:Y:S01]  /*5020*/  @P1 LDC.64 R10, c[0x0][0x888] ;  /* 0x00022200ff0a1b82 */ /* 0x000f220000000a00 */
[----:B-1----:R-:W-:Y:S04]  /*5030*/  @P1 IMAD R0, R4, UR36, RZ ;  /* 0x0000002404001c24 */ /* 0x002fe8000f8e02ff */
[----:B----4-:R-:W-:Y:S04]  /*5040*/  @P1 IMAD.WIDE R10, R0, 0x4, R10 ;  /* 0x00000004000a1825 */ /* 0x010fe800078e020a */
[----:B------:R-:W-:Y:S01]  /*5050*/  HFMA2 R0, -RZ, RZ, 0, 5.9604644775390625e-08 ;  /* 0x00000001ff007431 */ /* 0x000fe200000001ff */
[----:B---3-5:R3:W5:Y:S04]  /*5060*/  @P1 LDG.E R27, desc[UR4][R10.64] ;  /* 0x000000040a1b1981 */ /* 0x028768000c1e1900 */
[----:B------:R-:W-:Y:S01]  /*5070*/  @!P1 PRMT R50, R0, 0x7610, R50 ;  /* 0x0000761000329816 */ /* 0x000fe20000000032 */
[----:B---3--:R-:W4:Y:S06]  /*5080*/  @!P1 LDC R27, c[0x0][0x880] ;  /* 0x00022000ff1b9b82 */ /* 0x008f2c0000000800 */
.L_x_92:
[----:B----45:R-:W-:Y:S01]  /*5090*/  @!P0 FSETP.EQ.AND P1, PT, R27, RZ, PT ;  /* 0x000000ff1b00820b */ /* 0x030fe20003f22000 */
[----:B------:R-:W-:Y:S01]  /*50a0*/  @!UPT UIADD3 URZ, UPT, UPT, URZ, URZ, URZ ;  /* 0x000000fffffff290 */ /* 0x000fe2000fffe0ff */
[----:B------:R-:W-:Y:S11]  /*50b0*/  @!P0 BRA `(.L_x_93) ;  /* 0x0000000000188947 */ /* 0x000ff60003800000 */
[----:B------:R-:W-:Y:S02]  /*50c0*/  LOP3.LUT P0, RZ, R50, 0xff, RZ, 0xc0, !PT ;  /* 0x000000ff32ff7812 */ /* 0x000fe4000780c0ff */
[----:B------:R-:W-:Y:S04]  /*50d0*/  ISETP.NE.U32.AND P1, PT, R2, RZ, PT ;  /* 0x000000ff0200720c */ /* 0x000fe80003f25070 */
[----:B------:R-:W-:Y:S04]  /*50e0*/  ISETP.NE.AND.EX P1, PT, R3, RZ, PT, P1 ;  /* 0x000000ff0300720c */ /* 0x000fe80003f25310 */
[----:B------:R-:W-:Y:S03]  /*50f0*/  PLOP3.LUT P1, PT, P1, PT, PT, 0x8, 0x80 ;  /* 0x000000000080781c */ /* 0x000fe60000f2e170 */
[----:B------:R-:W-:Y:S11]  /*5100*/  @P0 FSETP.EQ.AND P1, PT, R27, RZ, PT ;  /* 0x000000ff1b00020b */ /* 0x000ff60003f22000 */
[----:B------:R-:W-:Y:S02]  /*5110*/  @!UPT UIADD3 URZ, UPT, UPT, URZ, URZ, URZ ;  /* 0x000000fffffff290 */ /* 0x000fe4000fffe0ff */
.L_x_93:
[----:B------:R-:W3:Y:S01]  /*5120*/  SYNCS.PHASECHK.TRANS64.TRYWAIT P2, [UR21+0x80], R9 ;  /* 0x00008009ff0075a7 */ /* 0x000ee20008041115 */
[----:B------:R-:W-:Y:S04]  /*5130*/  ELECT P0, URZ, PT ;  /* 0x0000000000ff782f */ /* 0x000fe80003800000 */
[----:B------:R-:W-:Y:S11]  /*5140*/  PLOP3.LUT P1, PT, P1, P0, PT, 0xf2, 0x2f ;  /* 0x00000000002f781c */ /* 0x000ff60000f21e72 */
[----:B------:R-:W-:Y:S02]  /*5150*/  @!UPT UIADD3 URZ, UPT, UPT, URZ, URZ, URZ ;  /* 0x000000fffffff290 */ /* 0x000fe4000fffe0ff */
[----:B------:R-:W-:Y:S05]  /*5160*/  @!P1 IADD3 R8, P0, PT, R16, 0x580, RZ ;  /* 0x0000058010089810 */ /* 0x000fea0007f1e0ff */
[----:B-1----:R-:W-:Y:S01]  /*5170*/  @!P1 IMAD.X R6, RZ, RZ, R17, P0 ;  /* 0x000000ffff069224 */ /* 0x002fe200000e0611 */
[----:B---3--:R-:W-:Y:S07]  /*5180*/  @!P2 BRA `(.L_x_94) ;  /* 0x000000480014a947 */ /* 0x008fee0003800000 */
.L_x_188:
[----:B------:R-:W-:Y:S01]  /*5190*/  @!P1 R2UR UR5, R8 ;  /* 0x00000000080592ca */ /* 0x000fe200000e0000 */
[----:B------:R-:W-:Y:S01]  /*51a0*/  VOTEU.ALL UP0, P1 ;  /* 0x0000000000ff7886 */ /* 0x000fe20000800000 */
[----:B------:R-:W-:Y:S01]  /*51b0*/  @!P1 R2UR UR4, R6 ;  /* 0x00000000060492ca */ /* 0x000fe200000e0000 */
[----:B------:R-:W-:Y:S01]  /*51c0*/  UMOV UR16, 0x0 ;  /* 0x0000000000107882 */ /* 0x000fe20000000000 */
[----:B------:R-:W-:Y:S01]  /*51d0*/  UMOV UR17, 0x10000000 ;  /* 0x1000000000117882 */ /* 0x000fe20000000000 */
[----:B------:R-:W-:Y:S01]  /*51e0*/  UMOV UR44, UR36 ;  /* 0x00000024002c7c82 */ /* 0x000fe20008000000 */
[----:B------:R-:W-:Y:S01]  /*51f0*/  @!UP0 UIADD3 UR40, UPT, UPT, UR21, 0x200, URZ ;  /* 0x0000020015288890 */ /* 0x000fe2000fffe0ff */
[----:B-1----:R-:W-:Y:S01]  /*5200*/  @!P1 IMAD.MOV.U32 R0, RZ, RZ, 0x1000 ;  /* 0x00001000ff009424 */ /* 0x002fe200078e00ff */
[----:B------:R-:W-:Y:S01]  /*5210*/  @!UP0 UIADD3 UR10, UPT, UPT, UR42, 0x40, URZ ;  /* 0x000000402a0a8890 */ /* 0x000fe2000fffe0ff */
[----:B------:R-:W-:Y:S01]  /*5220*/  @!P1 IADD3 R8, P0, PT, R16, 0x580, RZ ;  /* 0x0000058010089810 */ /* 0x000fe20007f1e0ff */
[----:B------:R-:W-:Y:S01]  /*5230*/  @!UP0 UIADD3 UR8, UPT, UPT, UR21, 0xa00, URZ ;  /* 0x00000a0015088890 */ /* 0x000fe2000fffe0ff */
[----:B------:R-:W-:Y:S02]  /*5240*/  VOTEU.ALL UP0, P1 ;  /* 0x0000000000ff7886 */ /* 0x000fe40000800000 */
[----:B------:R-:W-:Y:S01]  /*5250*/  IMAD.U32 R10, RZ, RZ, UR5 ;  /* 0x00000005ff0a7e24 */ /* 0x000fe2000f8e00ff */
[----:B------:R-:W-:Y:S01]  /*5260*/  UMOV UR9, UR41 ;  /* 0x0000002900097c82 */ /* 0x000fe20008000000 */
[----:B------:R-:W-:Y:S01]  /*5270*/  IMAD.U32 R11, RZ, RZ, UR4 ;  /* 0x00000004ff0b7e24 */ /* 0x000fe2000f8e00ff */
[----:B------:R-:W-:Y:S01]  /*5280*/  UMOV UR11, UR43 ;  /* 0x0000002b000b7c82 */ /* 0x000fe20008000000 */
[----:B------:R-:W-:Y:S01]  /*5290*/  UMOV UR12, UR36 ;  /* 0x00000024000c7c82 */ /* 0x000fe20008000000 */
[----:B------:R-:W-:Y:S01]  /*52a0*/  @!P1 R2UR UR4, R10 ;  /* 0x000000000a0492ca */ /* 0x000fe200000e0000 */
[----:B------:R-:W-:Y:S01]  /*52b0*/  UPRMT UR6, UR47, 0x654, UR41 ;  /* 0x000006542f067896 */ /* 0x000fe20008000029 */
[----:B------:R-:W-:Y:S01]  /*52c0*/  @!P1 R2UR UR5, R11 ;  /* 0x000000000b0592ca */ /* 0x000fe200000e0000 */
[----:B------:R-:W-:Y:S11]  /*52d0*/  @!P1 IMAD.X R6, RZ, RZ, R17, P0 ;  /* 0x000000ffff069224 */ /* 0x000ff600000e0611 */
[----:B------:R-:W-:Y:S01]  /*52e0*/  @!UPT UIADD3 URZ, UPT, UPT, URZ, URZ, URZ ;  /* 0x000000fffffff290 */ /* 0x000fe2000fffe0ff */
[----:B------:R1:W-:Y:S01]  /*52f0*/  @!UP0 UTMALDG.3D [UR40], [UR4], desc[UR16] ;  /* 0x00001028040085b4 */ /* 0x0003e20008011000 */
[----:B------:R-:W-:Y:S05]  /*5300*/  VOTEU.ALL UP0, P1 ;  /* 0x0000000000ff7886 */ /* 0x000fea0000800000 */
[----:B------:R1:W-:Y:S01]  /*5310*/  @!UP0 UTMALDG.3D [UR8], [UR4], desc[UR16] ;  /* 0x00001008040085b4 */ /* 0x0003e20008011000 */
[----:B------:R1:W-:Y:S01]  /*5320*/  @!P1 SYNCS.ARRIVE.TRANS64.RED.A0TR RZ, [UR21+0x60], R0 ;  /* 0x00006000ffff99a7 */ /* 0x0003e20008300415 */
[----:B------:R-:W-:Y:S01]  /*5330*/  SYNCS.ARRIVE.TRANS64.RED.A1T0 RZ, [UR6], RZ ;  /* 0x000000ffffff79a7 */ /* 0x000fe20008100406 */
[----:B------:R-:W3:Y:S02]  /*5340*/  SYNCS.PHASECHK.TRANS64.TRYWAIT P2, [UR21+0x88], R9 ;  /* 0x00008809ff0075a7 */ /* 0x000ee40008041115 */
[----:B-1-3--:R-:W-:Y:S05]  /*5350*/  @!P2 BRA `(.L_x_95) ;  /* 0x0000004400b8a947 */ /* 0x00afea0003800000 */
.L_x_190:
        /* <DEDUP_REMOVED lines=10> */
[----:B------:R-:W-:Y:S02]  /*5400*/  @!UP0 UIADD3 UR10, UPT, UPT, UR42, 0x50, URZ ;  /* 0x000000502a0a8890 */ /* 0x000fe4000fffe0ff */
[----:B------:R-:W-:Y:S01]  /*5410*/  @!UP0 UIADD3 UR8, UPT, UPT, UR21, 0x1a00, URZ ;  /* 0x00001a0015088890 */ /* 0x000fe2000fffe0ff */
[----:B------:R-:W-:Y:S01]  /*5420*/  IMAD.U32 R10, RZ, RZ, UR5 ;  /* 0x00000005ff0a7e24 */ /* 0x000fe2000f8e00ff */
[----:B------:R-:W-:Y:S01]  /*5430*/  VOTEU.ALL UP0, P1 ;  /* 0x0000000000ff7886 */ /* 0x000fe20000800000 */
[----:B------:R-:W-:Y:S01]  /*5440*/  IMAD.U32 R11, RZ, RZ, UR4 ;  /* 0x00000004ff0b7e24 */ /* 0x000fe2000f8e00ff */
[----:B------:R-:W-:Y:S01]  /*5450*/  UMOV UR9, UR33 ;  /* 0x0000002100097c82 */ /* 0x000fe20008000000 */
[----:B------:R-:W-:Y:S01]  /*5460*/  UMOV UR11, UR43 ;  /* 0x0000002b000b7c82 */ /* 0x000fe20008000000 */
[----:B------:R-:W-:Y:S01]  /*5470*/  @!P1 R2UR UR4, R10 ;  /* 0x000000000a0492ca */ /* 0x000fe200000e0000 */
[----:B------:R-:W-:Y:S01]  /*5480*/  UMOV UR12, UR36 ;  /* 0x00000024000c7c82 */ /* 0x000fe20008000000 */
[----:B------:R-:W-:Y:S01]  /*5490*/  @!P1 R2UR UR5, R11 ;  /* 0x000000000b0592ca */ /* 0x000fe200000e0000 */
[----:B------:R-:W-:Y:S01]  /*54a0*/  UPRMT UR6, UR47, 0x654, UR33 ;  /* 0x000006542f067896 */ /* 0x000fe20008000021 */
[----:B------:R-:W-:Y:S11]  /*54b0*/  @!P1 IMAD.X R6, RZ, RZ, R17, P0 ;  /* 0x000000ffff069224 */ /* 0x000ff600000e0611 */
[----:B------:R1:W-:Y:S01]  /*54c0*/  @!UP0 UTMALDG.3D [UR32], [UR4], desc[UR16] ;  /* 0x00001020040085b4 */ /* 0x0003e20008011000 */
[----:B------:R-:W-:Y:S05]  /*54d0*/  VOTEU.ALL UP0, P1 ;  /* 0x0000000000ff7886 */ /* 0x000fea0000800000 */
[----:B------:R1:W-:Y:S01]  /*54e0*/  @!UP0 UTMALDG.3D [UR8], [UR4], desc[UR16] ;  /* 0x00001008040085b4 */ /* 0x0003e20008011000 */
[----:B------:R1:W-:Y:S01]  /*54f0*/  @!P1 SYNCS.ARRIVE.TRANS64.RED.A0TR RZ, [UR21+0x68], R0 ;  /* 0x00006800ffff99a7 */ /* 0x0003e20008300415 */
[----:B------:R-:W-:Y:S01]  /*5500*/  SYNCS.ARRIVE.TRANS64.RED.A1T0 RZ, [UR6], RZ ;  /* 0x000000ffffff79a7 */ /* 0x000fe20008100406 */
[----:B------:R-:W3:Y:S02]  /*5510*/  SYNCS.PHASECHK.TRANS64.TRYWAIT P2, [UR21+0x90], R9 ;  /* 0x00009009ff0075a7 */ /* 0x000ee40008041115 */
[----:B-1-3--:R-:W-:Y:S05]  /*5520*/  @!P2 BRA `(.L_x_96) ;  /* 0x00000044005ca947 */ /* 0x00afea0003800000 */
.L_x_192:
        /* <DEDUP_REMOVED lines=9> */
[----:B------:R-:W-:Y:S01]  /*55c0*/  VIADD R14, R14, 0x1 ;  /* 0x000000010e0e7836 */ /* 0x000fe20000000000 */
        /* <DEDUP_REMOVED lines=10> */
[----:B------:R-:W-:Y:S01]  /*5670*/  UMOV UR12, UR36 ;  /* 0x00000024000c7c82 */ /* 0x000fe20008000000 */
[----:B------:R-:W-:Y:S11]  /*5680*/  UPRMT UR6, UR47, 0x654, UR25 ;  /* 0x000006542f067896 */ /* 0x000ff60008000019 */
[----:B------:R1:W-:Y:S01]  /*5690*/  @!UP0 UTMALDG.3D [UR24], [UR4], desc[UR16] ;  /* 0x00001018040085b4 */ /* 0x0003e20008011000 */
[----:B------:R-:W-:Y:S05]  /*56a0*/  VOTEU.ALL UP0, P1 ;  /* 0x0000000000ff7886 */ /* 0x000fea0000800000 */
[----:B------:R1:W-:Y:S01]  /*56b0*/  @!UP0 UTMALDG.3D [UR8], [UR4], desc[UR16] ;  /* 0x00001008040085b4 */ /* 0x0003e20008011000 */
[----:B------:R1:W-:Y:S01]  /*56c0*/  @!P1 SYNCS.ARRIVE.TRANS64.RED.A0TR RZ, [UR21+0x70], R0 ;  /* 0x00007000ffff99a7 */ /* 0x0003e20008300415 */
[----:B------:R-:W-:Y:S01]  /*56d0*/  SYNCS.ARRIVE.TRANS64.RED.A1T0 RZ, [UR6], RZ ;  /* 0x000000ffffff79a7 */ /* 0x000fe20008100406 */
[----:B------:R-:W3:Y:S02]  /*56e0*/  SYNCS.PHASECHK.TRANS64.TRYWAIT P0, [UR21+0x98], R9 ;  /* 0x00009809ff0075a7 */ /* 0x000ee40008001115 */
[----:B-1-3--:R-:W-:Y:S05]  /*56f0*/  @!P0 BRA `(.L_x_97) ;  /* 0x0000004400008947 */ /* 0x00afea0003800000 */
.L_x_194:
[----:B------:R-:W-:Y:S01]  /*5700*/  UPLOP3.LUT UP2, UPT, UPT, UPT, UPT, 0x80, 0x8 ;  /* 0x000000000008789c */ /* 0x000fe20003f4f070 */
[----:B------:R-:W-:Y:S01]  /*5710*/  @!P1 IADD3 R6, P0, PT, R16, 0x580, RZ ;  /* 0x0000058010069810 */ /* 0x000fe20007f1e0ff */
[----:B------:R-:W-:Y:S01]  /*5720*/  UMOV UR6, 0x0 ;  /* 0x0000000000067882 */ /* 0x000fe20000000000 */
[----:B------:R-:W-:Y:S01]  /*5730*/  UMOV UR7, 0x10000000 ;  /* 0x1000000000077882 */ /* 0x000fe20000000000 */
[----:B------:R-:W-:Y:S01]  /*5740*/  VOTEU.ALL UP0, P1 ;  /* 0x0000000000ff7886 */ /* 0x000fe20000800000 */
[----:B------:R-:W-:Y:S01]  /*5750*/  @!P1 R2UR UR5, R6 ;  /* 0x00000000060592ca */ /* 0x000fe200000e0000 */
[----:B-1----:R-:W-:Y:S01]  /*5760*/  @!P1 IMAD.X R0, RZ, RZ, R17, P0 ;  /* 0x000000ffff009224 */ /* 0x002fe200000e0611 */
[----:B------:R-:W-:Y:S01]  /*5770*/  UMOV UR19, UR43 ;  /* 0x0000002b00137c82 */ /* 0x000fe20008000000 */
[----:B------:R-:W-:Y:S01]  /*5780*/  UMOV UR20, UR36 ;  /* 0x0000002400147c82 */ /* 0x000fe20008000000 */
[----:B------:R-:W-:Y:S01]  /*5790*/  @!UP0 UIADD3 UR18, UPT, UPT, UR42, 0x30, URZ ;  /* 0x000000302a128890 */ /* 0x000fe2000fffe0ff */
[----:B------:R-:W-:Y:S01]  /*57a0*/  R2UR UR24, R52 ;  /* 0x00000000341872ca */ /* 0x000fe200000e0000 */
[----:B------:R-:W-:Y:S01]  /*57b0*/  @!UP0 UIADD3 UR16, UPT, UPT, UR21, 0x3200, URZ ;  /* 0x0000320015108890 */ /* 0x000fe2000fffe0ff */
[----:B------:R-:W-:Y:S01]  /*57c0*/  @!P1 R2UR UR4, R0 ;  /* 0x00000000000492ca */ /* 0x000fe200000e0000 */
[----:B------:R-:W-:Y:S01]  /*57d0*/  @!UP0 UIADD3 UR17, UPT, UPT, UR21, 0x78, URZ ;  /* 0x0000007815118890 */ /* 0x000fe2000fffe0ff */
[----:B------:R-:W-:Y:S01]  /*57e0*/  ISETP.NE.AND P0, PT, R14, 0x2, PT ;  /* 0x000000020e00780c */ /* 0x000fe20003f05270 */
[----:B------:R-:W-:Y:S01]  /*57f0*/  @!UP0 UIADD3 UR10, UPT, UPT, UR42, 0x70, URZ ;  /* 0x000000702a0a8890 */ /* 0x000fe2000fffe0ff */
[----:B------:R-:W-:Y:S01]  /*5800*/  LOP3.LUT R15, R15, 0x1, RZ, 0x3c, !PT ;  /* 0x000000010f0f7812 */ /* 0x000fe200078e3cff */
[----:B------:R-:W-:Y:S01]  /*5810*/  @!UP0 UIADD3 UR8, UPT, UPT, UR21, 0x3a00, URZ ;  /* 0x00003a0015088890 */ /* 0x000fe2000fffe0ff */
[----:B------:R-:W-:Y:S01]  /*5820*/  IMAD.U32 R8, RZ, RZ, UR5 ;  /* 0x00000005ff087e24 */ /* 0x000fe2000f8e00ff */
[----:B------:R-:W-:Y:S01]  /*5830*/  VOTEU.ALL UP0, P1 ;  /* 0x0000000000ff7886 */ /* 0x000fe20000800000 */
[----:B------:R-:W-:Y:S01]  /*5840*/  UMOV UR11, UR43 ;  /* 0x0000002b000b7c82 */ /* 0x000fe20008000000 */
[----:B------:R-:W-:Y:S01]  /*5850*/  UMOV UR12, UR36 ;  /* 0x00000024000c7c82 */ /* 0x000fe20008000000 */
[----:B------:R-:W-:Y:S01]  /*5860*/  UMOV UR9, UR17 ;  /* 0x0000001100097c82 */ /* 0x000fe20008000000 */
[----:B------:R-:W-:Y:S01]  /*5870*/  SEL R0, RZ, 0x1, P0 ;  /* 0x00000001ff007807 */ /* 0x000fe20000000000 */
[----:B------:R-:W-:Y:S01]  /*5880*/  UIADD3 UR28, UPT, UPT, UR13, UR24, URZ ;  /* 0x000000180d1c7290 */ /* 0x000fe2000fffe0ff */
[----:B------:R-:W-:Y:S01]  /*5890*/  IMAD.U32 R9, RZ, RZ, UR4 ;  /* 0x00000004ff097e24 */ /* 0x000fe2000f8e00ff */
[----:B------:R-:W-:Y:S01]  /*58a0*/  @!P1 R2UR UR4, R8 ;  /* 0x00000000080492ca */ /* 0x000fe200000e0000 */
[----:B------:R-:W-:Y:S01]  /*58b0*/  UMOV UR36, UR29 ;  /* 0x0000001d00247c82 */ /* 0x000fe20008000000 */
[----:B------:R-:W-:Y:S02]  /*58c0*/  LOP3.LUT R13, R13, R0, RZ, 0x3c, !PT ;  /* 0x000000000d0d7212 */ /* 0x000fe400078e3cff */
[----:B------:R-:W-:Y:S02]  /*58d0*/  @!P1 R2UR UR5, R9 ;  /* 0x00000000090592ca */ /* 0x000fe400000e0000 */
[----:B------:R-:W-:Y:S11]  /*58e0*/  SEL R14, R14, RZ, P0 ;  /* 0x000000ff0e0e7207 */ /* 0x000ff60000000000 */
[----:B------:R1:W-:Y:S01]  /*58f0*/  @!UP0 UTMALDG.3D [UR16], [UR4], desc[UR6] ;  /* 0x00000610040085b4 */ /* 0x0003e20008011000 */
[----:B------:R-:W-:Y:S05]  /*5900*/  VOTEU.ALL UP0, P1 ;  /* 0x0000000000ff7886 */ /* 0x000fea0000800000 */
[----:B------:R3:W-:Y:S01]  /*5910*/  @!UP0 UTMALDG.3D [UR8], [UR4], desc[UR6] ;  /* 0x00000608040085b4 */ /* 0x0007e20008011000 */
[----:B------:R3:W-:Y:S01]  /*5920*/  @!P1 SYNCS.ARRIVE.TRANS64.RED.A0TR RZ, [UR21+0x78], R7 ;  /* 0x00007807ffff99a7 */ /* 0x0007e20008300415 */
[----:B------:R-:W-:Y:S01]  /*5930*/  SYNCS.ARRIVE.TRANS64.RED.A1T0 RZ, [UR37], RZ ;  /* 0x000000ffffff79a7 */ /* 0x000fe20008100425 */
[----:B-1----:R-:W-:Y:S01]  /*5940*/  UIADD3 UR20, UPT, UPT, UR14, UR63, URZ ;  /* 0x0000003f0e147290 */ /* 0x002fe2000fffe0ff */
[----:B------:R-:W-:Y:S11]  /*5950*/  BRA.U UP1, `(.L_x_98) ;  /* 0xfffffff101047547 */ /* 0x000ff6000b83ffff */
[----:B------:R-:W-:-:S04]  /*5960*/  SHF.L.U32 R2, R15, 0x1f, RZ ;  /* 0x0000001f0f027819 */ /* 0x000fc800000006ff */
[----:B------:R-:W1:Y:S02]  /*5970*/  SYNCS.PHASECHK.TRANS64.TRYWAIT P0, [UR21+0x80], R2 ;  /* 0x00008002ff0075a7 */ /* 0x000e640008001115 */
[----:B-1----:R-:W-:Y:S05]  /*5980*/  @!P0 BRA `(.L_x_99) ;  /* 0x0000004000748947 */ /* 0x002fea0003800000 */
.L_x_196:
[----:B------:R-:W4:Y:S02]  /*5990*/  SYNCS.PHASECHK.TRANS64.TRYWAIT P0, [UR21+0x88], R2 ;  /* 0x00008802ff0075a7 */ /* 0x000f240008001115 */
[----:B----4-:R-:W-:Y:S05]  /*59a0*/  @!P0 BRA `(.L_x_100) ;  /* 0x0000004000848947 */ /* 0x010fea0003800000 */
.L_x_198:
[----:B------:R-:W4:Y:S02]  /*59b0*/  SYNCS.PHASECHK.TRANS64.TRYWAIT P0, [UR21+0x90], R2 ;  /* 0x00009002ff0075a7 */ /* 0x000f240008001115 */
[----:B----4-:R-:W-:Y:S05]  /*59c0*/  @!P0 BRA `(.L_x_101) ;  /* 0x0000004000948947 */ /* 0x010fea0003800000 */
.L_x_200:
[----:B-1----:R-:W-:-:S07]  /*59d0*/  MOV R0, UR21 ;  /* 0x0000001500007c02 */ /* 0x002fce0008000f00 */
.L_x_102:
[----:B-1----:R-:W-:-:S04]  /*59e0*/  SHF.L.U32 R2, R15, 0x1f, RZ ;  /* 0x0000001f0f027819 */ /* 0x002fc800000006ff */
[----:B------:R1:W4:Y:S03]  /*59f0*/  SYNCS.PHASECHK.TRANS64.TRYWAIT P0, [R0+URZ+0x98], R2 ;  /* 0x00009802000075a7 */ /* 0x00032600080011ff */
[----:B----4-:R-:W-:Y:S05]  /*5a00*/  @!P0 NANOSLEEP.SYNCS 0x989680 ;  /* 0x009896800000895d */ /* 0x010fea0003900000 */
[----:B------:R-:W4:Y:S02]  /*5a10*/  @!P0 SYNCS.PHASECHK.TRANS64 P0, [R0+URZ+0x98], R2 ;  /* 0x00009802000085a7 */ /* 0x000f2400080010ff */
[----:B--234-:R-:W-:Y:S05]  /*5a20*/  @P0 EXIT ;  /* 0x000000000000094d */ /* 0x01cfea0003800000 */
[----:B------:R-:W-:Y:S05]  /*5a30*/  BRA `(.L_x_102) ;  /* 0xfffffffc00e87947 */ /* 0x000fea000383ffff */
.L_x_87:
[----:B------:R-:W-:-:S06]  /*5a40*/  UISETP.GE.AND UP0, UPT, UR25, 0x4, UPT ;  /* 0x000000041900788c */ /* 0x000fcc000bf06270 */
[----:B------:R-:W-:-:S13]  /*5a50*/  PLOP3.LUT P0, PT, PT, PT, UP0, 0x80, 0x8 ;  /* 0x000000000008781c */ /* 0x000fda0003f0f008 */
[----:B-1----:R-:W-:Y:S05]  /*5a60*/  @!P0 EXIT ;  /* 0x000000000000894d */ /* 0x002fea0003800000 */
[----:B------:R-:W-:Y:S01]  /*5a70*/  BAR.SYNC.DEFER_BLOCKING 0x6, 0xa0 ;  /* 0x0182800000007b1d */ /* 0x000fe20000010000 */
[----:B------:R-:W-:Y:S01]  /*5a80*/  IMAD.SHL.U32 R49, R61, 0x10, RZ ;  /* 0x000000103d317824 */ /* 0x000fe200078e00ff */
[----:B------:R-:W-:Y:S01]  /*5a90*/  CS2R R58, SRZ ;  /* 0x00000000003a7805 */ /* 0x000fe2000001ff00 */
[----:B------:R-:W-:Y:S02]  /*5aa0*/  IMAD.SHL.U32 R5, R51, 0x200, RZ ;  /* 0x0000020033057824 */ /* 0x000fe400078e00ff */
[----:B------:R-:W-:Y:S01]  /*5ab0*/  IMAD.U32 R23, R61, 0x10000, RZ ;  /* 0x000100003d177824 */ /* 0x000fe200078e00ff */
[----:B------:R-:W-:Y:S01]  /*5ac0*/  UMOV UR43, 0x400 ;  /* 0x00000400002b7882 */ /* 0x000fe20000000000 */
[----:B------:R-:W-:Y:S01]  /*5ad0*/  LOP3.LUT R48, R49, 0x5b0, RZ, 0xc0, !PT ;  /* 0x000005b031307812 */ /* 0x000fe200078ec0ff */
[----:B------:R-:W-:Y:S01]  /*5ae0*/  ULEA UR43, UR47, UR43, 0x18 ;  /* 0x0000002b2f2b7291 */ /* 0x000fe2000f8ec0ff */
[----:B------:R-:W1:Y:S01]  /*5af0*/  LDC.64 R44, c[0x0][0x888] ;  /* 0x00022200ff2c7b82 */ /* 0x000e620000000a00 */
[----:B------:R-:W-:Y:S01]  /*5b00*/  IMAD.SHL.U32 R4, R61, 0x2, RZ ;  /* 0x000000023d047824 */ /* 0x000fe200078e00ff */
[----:B------:R-:W-:Y:S01]  /*5b10*/  LOP3.LUT R48, R48, 0x200, R5, 0xf8, !PT ;  /* 0x0000020030307812 */ /* 0x000fe200078ef805 */
[----:B------:R-:W-:Y:S01]  /*5b20*/  IMAD.SHL.U32 R5, R51, 0x200000, RZ ;  /* 0x0020000033057824 */ /* 0x000fe200078e00ff */
[C---:B------:R-:W-:Y:S01]  /*5b30*/  LOP3.LUT R6, R49.reuse, 0x40, RZ, 0xc0, !PT ;  /* 0x0000004031067812 */ /* 0x040fe200078ec0ff */
[----:B------:R-:W-:Y:S01]  /*5b40*/  UIADD3 UR4, UPT, UPT, UR43, 0x200, URZ ;  /* 0x000002002b047890 */ /* 0x000fe2000fffe0ff */
[----:B------:R-:W-:Y:S01]  /*5b50*/  LOP3.LUT P0, RZ, R49, 0x40, RZ, 0xc0, !PT ;  /* 0x0000004031ff7812 */ /* 0x000fe2000780c0ff */
[----:B------:R-:W-:Y:S01]  /*5b60*/  IMAD.MOV.U32 R60, RZ, RZ, 0x1 ;  /* 0x00000001ff3c7424 */ /* 0x000fe200078e00ff */
[----:B------:R-:W2:Y:S01]  /*5b70*/  LDC.64 R46, c[0x0][0x890] ;  /* 0x00022400ff2e7b82 */ /* 0x000ea20000000a00 */
[----:B------:R-:W-:Y:S01]  /*5b80*/  LOP3.LUT R5, R5, 0x200000, RZ, 0xc0, !PT ;  /* 0x0020000005057812 */ /* 0x000fe200078ec0ff */
[----:B------:R-:W-:Y:S01]  /*5b90*/  IMAD.MOV.U32 R22, RZ, RZ, RZ ;  /* 0x000000ffff167224 */ /* 0x000fe200078e00ff */
[----:B------:R-:W-:Y:S01]  /*5ba0*/  LOP3.LUT R4, R6, 0x8, R4, 0xf8, !PT ;  /* 0x0000000806047812 */ /* 0x000fe200078ef804 */
[----:B------:R-:W-:Y:S01]  /*5bb0*/  IMAD.MOV.U32 R56, RZ, RZ, RZ ;  /* 0x000000ffff387224 */ /* 0x000fe200078e00ff */
[----:B------:R-:W-:Y:S01]  /*5bc0*/  LOP3.LUT R23, R5, 0x400000, R23, 0xf8, !PT ;  /* 0x0040000005177812 */ /* 0x000fe200078ef817 */
[----:B------:R-:W-:Y:S01]  /*5bd0*/  IMAD.U32 R53, RZ, RZ, UR4 ;  /* 0x00000004ff357e24 */ /* 0x000fe2000f8e00ff */
[----:B------:R-:W3:Y:S01]  /*5be0*/  LDS R0, [UR43+0x160] ;  /* 0x0001602bff007984 */ /* 0x000ee20008000800 */
[----:B------:R-:W4:Y:S01]  /*5bf0*/  LDC.64 R42, c[0x0][0x8b0] ;  /* 0x00022c00ff2a7b82 */ /* 0x000f220000000a00 */
[----:B------:R-:W-:Y:S01]  /*5c00*/  LOP3.LUT R48, R48, R4, RZ, 0xfc, !PT ;  /* 0x0000000430307212 */ /* 0x000fe200078efcff */
[----:B------:R-:W1:Y:S01]  /*5c10*/  LDCU UR60, c[0x0][0x370] ;  /* 0x00006e00ff3c77ac */ /* 0x000e620008000800 */
[----:B------:R-:W-:Y:S01]  /*5c20*/  LOP3.LUT R61, R61, 0x60, RZ, 0xc0, !PT ;  /* 0x000000603d3d7812 */ /* 0x000fe200078ec0ff */
[----:B------:R-:W1:Y:S04]  /*5c30*/  LDCU UR42, c[0x0][0xb0c] ;  /* 0x00016180ff2a77ac */ /* 0x000e680008000800 */
[----:B------:R-:W1:Y:S01]  /*5c40*/  LDC.64 R40, c[0x0][0x8a8] ;  /* 0x00022a00ff287b82 */ /* 0x000e620000000a00 */
[----:B------:R-:W1:Y:S01]  /*5c50*/  LDCU UR39, c[0x0][0xb30] ;  /* 0x00016600ff2777ac */ /* 0x000e620008000800 */
[----:B------:R-:W1:Y:S01]  /*5c60*/  LDCU.64 UR54, c[0x0][0x888] ;  /* 0x00011100ff3677ac */ /* 0x000e620008000a00 */
[----:B------:R-:W1:Y:S01]  /*5c70*/  LDCU.64 UR40, c[0x0][0xb28] ;  /* 0x00016500ff2877ac */ /* 0x000e620008000a00 */
[----:B------:R-:W1:Y:S01]  /*5c80*/  LDCU.128 UR56, c[0x0][0xb10] ;  /* 0x00016200ff3877ac */ /* 0x000e620008000c00 */
[----:B------:R-:W1:Y:S01]  /*5c90*/  LDCU UR53, c[0x0][0x374] ;  /* 0x00006e80ff3577ac */ /* 0x000e620008000800 */
[----:B------:R-:W-:Y:S01]  /*5ca0*/  UMOV UR52, URZ ;  /* 0x000000ff00347c82 */ /* 0x000fe20008000000 */
[----:B------:R-:W-:Y:S01]  /*5cb0*/  UMOV UR46, URZ ;  /* 0x000000ff002e7c82 */ /* 0x000fe20008000000 */
[----:B---3--:R-:W-:Y:S01]  /*5cc0*/  IMAD.IADD R23, R0, 0x1, R23 ;  /* 0x0000000100177824 */ /* 0x008fe200078e0217 */
[----:B--2---:R-:W-:-:S07]  /*5cd0*/  P2R R0, PR, RZ, 0x1 ;  /* 0x00000001ff007803 */ /* 0x004fce0000000000 */
.L_x_146:
[----:B------:R-:W-:Y:S02]  /*5ce0*/  LEA R3, R56, UR43, 0x3 ;  /* 0x0000002b38037c11 */ /* 0x000fe4000f8e18ff */
[----:B------:R-:W-:Y:S02]  /*5cf0*/  SHF.L.U32 R0, R58, 0x1f, RZ ;  /* 0x0000001f3a007819 */ /* 0x000fe400000006ff */
[----:B-1----:R-:W-:Y:S02]  /*5d00*/  LEA R4, R56, UR43, 0x4 ;  /* 0x0000002b38047c11 */ /* 0x002fe4000f8e20ff */
[----:B------:R-:W2:Y:S02]  /*5d10*/  SYNCS.PHASECHK.TRANS64.TRYWAIT P0, [R3+URZ+0xb0], R0 ;  /* 0x0000b000030075a7 */ /* 0x000ea400080011ff */
[----:B--2---:R-:W-:Y:S05]  /*5d20*/  @!P0 BRA `(.L_x_103) ;  /* 0x0000003c00d48947 */ /* 0x004fea0003800000 */
.L_x_201:
[----:B------:R-:W3:Y:S01]  /*5d30*/  LDS.128 R4, [R4+0x140] ;  /* 0x0001400004047984 */ /* 0x000ee20000000c00 */
[----:B------:R-:W-:Y:S01]  /*5d40*/  UISETP.GE.AND UP0, UPT, UR45, 0x1, UPT ;  /* 0x000000012d00788c */ /* 0x000fe2000bf06270 */
[----:B------:R-:W-:Y:S01]  /*5d50*/  @!PT LDS RZ, [RZ] ;  /* 0x00000000fffff984 */ /* 0x000fe20000000800 */
[----:B------:R-:W-:Y:S01]  /*5d60*/  @!PT LDS RZ, [RZ] ;  /* 0x00000000fffff984 */ /* 0x000fe20000000800 */
[----:B------:R-:W-:Y:S01]  /*5d70*/  @!PT LDS RZ, [RZ] ;  /* 0x00000000fffff984 */ /* 0x000fe20000000800 */
[----:B------:R-:W-:Y:S01]  /*5d80*/  @!PT LDS RZ, [RZ] ;  /* 0x00000000fffff984 */ /* 0x000fe20000000800 */
[----:B------:R1:W-:Y:S06]  /*5d90*/  MEMBAR.ALL.CTA ;  /* 0x0000000000007992 */ /* 0x0003ec0000008000 */
[----:B-1----:R-:W1:Y:S01]  /*5da0*/  FENCE.VIEW.ASYNC.S ;  /* 0x00000000000073c6 */ /* 0x002e620000000000 */
[----:B---3--:R-:W-:Y:S11]  /*5db0*/  LOP3.LUT P0, RZ, R6, 0x1, RZ, 0xc0, !PT ;  /* 0x0000000106ff7812 */ /* 0x008ff6000780c0ff */
[----:B------:R-:W-:Y:S02]  /*5dc0*/  @!UPT UIADD3 URZ, UPT, UPT, URZ, URZ, URZ ;  /* 0x000000fffffff290 */ /* 0x000fe4000fffe0ff */
[----:B-1----:R-:W-:Y:S01]  /*5dd0*/  VOTEU.ANY UP1, P0 ;  /* 0x0000000000ff7886 */ /* 0x002fe20000020100 */
[----:B------:R-:W-:Y:S01]  /*5de0*/  PLOP3.LUT P0, PT, PT, PT, UP1, 0x80, 0x8 ;  /* 0x000000000008781c */ /* 0x000fe20003f0f018 */
[----:B------:R-:W-:Y:S11]  /*5df0*/  UP2UR UR62, UPR, URZ, 0x2 ;  /* 0x00000002ff3e7883 */ /* 0x000ff60008000000 */
[----:B------:R-:W-:Y:S01]  /*5e00*/  @!UPT UIADD3 URZ, UPT, UPT, URZ, URZ, URZ ;  /* 0x000000fffffff290 */ /* 0x000fe2000fffe0ff */
[----:B--2---:R-:W-:Y:S02]  /*5e10*/  @P0 SHF.R.U32.HI R0, RZ, 0x10, R5 ;  /* 0x00000010ff000819 */ /* 0x004fe40000011605 */
        /* <DEDUP_REMOVED lines=12> */
[----:B------:R-:W2:Y:S01]  /*5ee0*/  LDCU UR12, c[0x0][0xb20] ;  /* 0x00016400ff0c77ac */ /* 0x000ea20008000800 */
[----:B------:R-:W-:Y:S02]  /*5ef0*/  UIMAD.WIDE.U32 UR4, UR53, UR59, URZ ;  /* 0x0000003b350472a5 */ /* 0x000fe4000f8e00ff */
[----:B------:R-:W-:Y:S02]  /*5f00*/  UIMAD.WIDE.U32 UR6, UR60, UR56, URZ ;  /* 0x000000383c0672a5 */ /* 0x000fe4000f8e00ff */
[----:B------:R-:W-:Y:S02]  /*5f10*/  UISETP.NE.AND UP0, UPT, UR58, 0x1, UPT ;  /* 0x000000013a00788c */ /* 0x000fe4000bf05270 */
[----:B------:R-:W-:Y:S02]  /*5f20*/  UIMAD.WIDE.U32 UR8, UR37, UR59, URZ ;  /* 0x0000003b250872a5 */ /* 0x000fe4000f8e00ff */
[----:B------:R-:W-:Y:S02]  /*5f30*/  UIMAD.WIDE.U32 UR10, UR38, UR56, URZ ;  /* 0x00000038260a72a5 */ /* 0x000fe4000f8e00ff */
[----:B------:R-:W-:Y:S02]  /*5f40*/  UISETP.NE.AND UP1, UPT, UR42, 0x1, UPT ;  /* 0x000000012a00788c */ /* 0x000fe4000bf25270 */
[----:B------:R-:W-:Y:S01]  /*5f50*/  UISETP.NE.AND UP2, UPT, UR45, 0x1, UPT ;  /* 0x000000012d00788c */ /* 0x000fe2000bf45270 */
[----:B------:R-:W-:Y:S02]  /*5f60*/  UMOV UR4, UR5 ;  /* 0x0000000500047c82 */ /* 0x000fe40008000000 */
[----:B--2---:R-:W-:Y:S03]  /*5f70*/  USHF.R.U32.HI UR5, URZ, UR12, UR4 ;  /* 0x0000000cff057299 */ /* 0x004fe60008011604 */
[----:B------:R-:W-:Y:S02]  /*5f80*/  UMOV UR4, UR7 ;  /* 0x0000000700047c82 */ /* 0x000fe40008000000 */
[----:B------:R-:W-:Y:S02]  /*5f90*/  USHF.R.U32.HI UR7, URZ, UR57, UR4 ;  /* 0x00000039ff077299 */ /* 0x000fe40008011604 */
[----:B------:R-:W-:Y:S02]  /*5fa0*/  USEL UR4, UR53, UR5, !UP0 ;  /* 0x0000000535047287 */ /* 0x000fe4000c000000 */
[----:B------:R-:W-:Y:S01]  /*5fb0*/  USEL UR7, UR60, UR7, !UP1 ;  /* 0x000000073c077287 */ /* 0x000fe2000c800000 */
[----:B------:R-:W-:Y:S01]  /*5fc0*/  UMOV UR5, UR9 ;  /* 0x0000000900057c82 */ /* 0x000fe20008000000 */
[----:B------:R-:W-:Y:S02]  /*5fd0*/  UIMAD.WIDE.U32 UR8, UR4, UR40, URZ ;  /* 0x00000028040872a5 */ /* 0x000fe4000f8e00ff */
[----:B------:R-:W-:Y:S03]  /*5fe0*/  USHF.R.U32.HI UR6, URZ, UR12, UR5 ;  /* 0x0000000cff067299 */ /* 0x000fe60008011605 */
[----:B------:R-:W-:Y:S01]  /*5ff0*/  UMOV UR5, UR11 ;  /* 0x0000000b00057c82 */ /* 0x000fe20008000000 */
[----:B------:R-:W-:Y:S02]  /*6000*/  UIMAD.WIDE.U32 UR10, UR7, UR40, URZ ;  /* 0x00000028070a72a5 */ /* 0x000fe4000f8e00ff */
[----:B------:R-:W-:Y:S02]  /*6010*/  USHF.R.U32.HI UR12, URZ, UR57, UR5 ;  /* 0x00000039ff0c7299 */ /* 0x000fe40008011605 */
[----:B------:R-:W-:Y:S01]  /*6020*/  USEL UR6, UR37, UR6, !UP0 ;  /* 0x0000000625067287 */ /* 0x000fe2000c000000 */
[----:B------:R-:W-:Y:S02]  /*6030*/  UMOV UR5, UR9 ;  /* 0x0000000900057c82 */ /* 0x000fe40008000000 */
[----:B------:R-:W-:Y:S01]  /*6040*/  UMOV UR10, UR11 ;  /* 0x0000000b000a7c82 */ /* 0x000fe20008000000 */
[----:B------:R-:W-:Y:S02]  /*6050*/  @UP2 USHF.R.U32.HI UR4, URZ, UR41, UR5 ;  /* 0x00000029ff042299 */ /* 0x000fe40008011605 */
[----:B------:R-:W-:Y:S02]  /*6060*/  @UP2 USHF.R.U32.HI UR7, URZ, UR41, UR10 ;  /* 0x00000029ff072299 */ /* 0x000fe4000801160a */
[----:B------:R-:W-:Y:S02]  /*6070*/  UIMAD UR4, UR45, UR4, URZ ;  /* 0x000000042d0472a4 */ /* 0x000fe4000f8e02ff */
        /* <DEDUP_REMOVED lines=8> */
[----:B------:R-:W-:Y:S02]  /*6100*/  USEL UR11, UR6, UR4, !UP2 ;  /* 0x00000004060b7287 */ /* 0x000fe4000d000000 */
[----:B------:R-:W-:Y:S02]  /*6110*/  UIADD3 UR8, UPT, UPT, -UR5, URZ, URZ ;  /* 0x000000ff05087290 */ /* 0x000fe4000fffe1ff */
[----:B------:R-:W-:Y:S01]  /*6120*/  UIADD3 UR10, UPT, UPT, -UR11, URZ, URZ ;  /* 0x000000ff0b0a7290 */ /* 0x000fe2000fffe1ff */
[----:B------:R-:W-:Y:S01]  /*6130*/  @!UP0 UMOV UR4, UR9 ;  /* 0x0000000900048c82 */ /* 0x000fe20008000000 */
[----:B------:R-:W-:Y:S02]  /*6140*/  UIADD3 UR9, UPT, UPT, -UR6, URZ, URZ ;  /* 0x000000ff06097290 */ /* 0x000fe4000fffe1ff */
[----:B------:R-:W-:Y:S02]  /*6150*/  @!UP0 USHF.R.U32.HI UR4, URZ, UR41, UR4 ;  /* 0x00000029ff048299 */ /* 0x000fe40008011604 */
[----:B------:R-:W-:Y:S02]  /*6160*/  UIMAD UR10, UR45, UR10, UR6 ;  /* 0x0000000a2d0a72a4 */ /* 0x000fe4000f8e0206 */
[----:B------:R-:W-:Y:S04]  /*6170*/  @!UP0 USEL UR4, UR5, UR4, !UP2 ;  /* 0x0000000405048287 */ /* 0x000fe8000d000000 */
[----:B------:R-:W-:Y:S02]  /*6180*/  @!UP0 UIMAD UR10, UR7, UR10, UR4 ;  /* 0x0000000a070a82a4 */ /* 0x000fe4000f8e0204 */
[----:B------:R-:W-:Y:S02]  /*6190*/  @!UP0 UIADD3 UR11, UPT, UPT, UR11, -UR4, URZ ;  /* 0x800000040b0b8290 */ /* 0x000fe4000fffe0ff */
[----:B------:R-:W-:Y:S02]  /*61a0*/  UIMAD UR7, UR42, UR8, UR38 ;  /* 0x000000082a0772a4 */ /* 0x000fe4000f8e0226 */
[----:B------:R-:W-:Y:S02]  /*61b0*/  @!UP0 UIMAD UR6, UR11, UR45, UR5 ;  /* 0x0000002d0b0682a4 */ /* 0x000fe4000f8e0205 */
[----:B------:R-:W-:Y:S01]  /*61c0*/  UIMAD UR4, UR58, UR9, UR37 ;  /* 0x000000093a0472a4 */ /* 0x000fe2000f8e0225 */
[----:B------:R-:W-:Y:S02]  /*61d0*/  @!UP0 UMOV UR5, UR10 ;  /* 0x0000000a00058c82 */ /* 0x000fe40008000000 */
[----:B------:R-:W-:Y:S02]  /*61e0*/  UIMAD UR38, UR5, UR42, UR7 ;  /* 0x0000002a052672a4 */ /* 0x000fe4000f8e0207 */
[----:B------:R-:W-:Y:S11]  /*61f0*/  UIMAD UR37, UR6, UR58, UR4 ;  /* 0x0000003a062572a4 */ /* 0x000ff6000f8e0204 */
[----:B------:R-:W-:Y:S01]  /*6200*/  @!UPT UIADD3 URZ, UPT, UPT, URZ, URZ, URZ ;  /* 0x000000fffffff290 */ /* 0x000fe2000fffe0ff */
.L_x_104:
[----:B------:R-:W-:Y:S01]  /*6210*/  UISETP.NE.AND UP0, UPT, UR39, 0x1, UPT ;  /* 0x000000012700788c */ /* 0x000fe2000bf05270 */
[----:B------:R-:W-:Y:S01]  /*6220*/  LOP3.LUT P0, RZ, R53, 0x90, RZ, 0xc0, !PT ;  /* 0x0000009035ff7812 */ /* 0x000fe2000780c0ff */
[----:B------:R-:W-:Y:S01]  /*6230*/  USHF.L.U32 UR50, UR20, 0x6, URZ ;  /* 0x0000000614327899 */ /* 0x000fe200080006ff */
[----:B------:R-:W-:Y:S01]  /*6240*/  BSSY.RECONVERGENT B6, `(.L_x_105) ;  /* 0x0000034000067945 */ /* 0x000fe20003800200 */
[----:B------:R-:W-:Y:S01]  /*6250*/  USHF.L.U32 UR49, UR28, 0x7, URZ ;  /* 0x000000071c317899 */ /* 0x000fe200080006ff */
[----:B------:R-:W-:Y:S06]  /*6260*/  IADD3 R56, PT, PT, R56, 0x1, RZ ;  /* 0x0000000138387810 */ /* 0x000fec0007ffe0ff */
[----:B------:R-:W2:Y:S01]  /*6270*/  @!UP0 LDCU.128 UR12, c[0x0][0xb10] ;  /* 0x00016200ff0c87ac */ /* 0x000ea20008000c00 */
[----:B------:R-:W3:Y:S01]  /*6280*/  @!UP0 LDCU UR5, c[0x0][0xb0c] ;  /* 0x00016180ff0587ac */ /* 0x000ee20008000800 */
[----:B------:R-:W4:Y:S01]  /*6290*/  @!UP0 LDCU UR10, c[0x0][0xb20] ;  /* 0x00016400ff0a87ac */ /* 0x000f220008000800 */
[----:B--2---:R-:W-:Y:S02]  /*62a0*/  UIMAD.WIDE.U32 UR8, UR38, UR12, URZ ;  /* 0x0000000c260872a5 */ /* 0x004fe4000f8e00ff */
[----:B------:R-:W-:Y:S02]  /*62b0*/  UIMAD.WIDE.U32 UR6, UR37, UR15, URZ ;  /* 0x0000000f250672a5 */ /* 0x000fe4000f8e00ff */
[----:B------:R-:W-:Y:S03]  /*62c0*/  @!UP0 UISETP.NE.AND UP1, UPT, UR14, 0x1, UPT ;  /* 0x000000010e00888c */ /* 0x000fe6000bf25270 */
[----:B------:R-:W-:Y:S01]  /*62d0*/  @!UP0 UMOV UR4, UR9 ;  /* 0x0000000900048c82 */ /* 0x000fe20008000000 */
[----:B---3--:R-:W-:Y:S02]  /*62e0*/  @!UP0 UISETP.NE.AND UP2, UPT, UR5, 0x1, UPT ;  /* 0x000000010500888c */ /* 0x008fe4000bf45270 */
[----:B------:R-:W-:Y:S01]  /*62f0*/  @!UP0 USHF.R.U32.HI UR4, URZ, UR13, UR4 ;  /* 0x0000000dff048299 */ /* 0x000fe20008011604 */
[----:B------:R-:W-:Y:S02]  /*6300*/  @!UP0 UMOV UR6, UR7 ;  /* 0x0000000700068c82 */ /* 0x000fe40008000000 */
[----:B----4-:R-:W-:Y:S02]  /*6310*/  @!UP0 USHF.R.U32.HI UR6, URZ, UR10, UR6 ;  /* 0x0000000aff068299 */ /* 0x010fe40008011606 */
[----:B------:R-:W-:Y:S02]  /*6320*/  @!UP0 USEL UR7, UR38, UR4, !UP2 ;  /* 0x0000000426078287 */ /* 0x000fe4000d000000 */
[----:B------:R-:W-:Y:S04]  /*6330*/  @!UP0 USEL UR6, UR37, UR6, !UP1 ;  /* 0x0000000625068287 */ /* 0x000fe8000c800000 */
[----:B------:R-:W-:Y:S02]  /*6340*/  @!UP0 UIADD3 UR4, UPT, UPT, -UR7, UR6, URZ ;  /* 0x0000000607048290 */ /* 0x000fe4000fffe1ff */
[----:B------:R-:W-:Y:S02]  /*6350*/  @!UP0 UIADD3 UR6, UPT, UPT, UR7, -UR6, URZ ;  /* 0x8000000607068290 */ /* 0x000fe4000fffe0ff */
[----:B------:R-:W-:Y:S02]  /*6360*/  @!UP0 UIMAD UR38, UR4, UR5, UR38 ;  /* 0x00000005042682a4 */ /* 0x000fe4000f8e0226 */
[----:B------:R-:W-:Y:S01]  /*6370*/  @!UP0 UIMAD UR37, UR6, UR14, UR37 ;  /* 0x0000000e062582a4 */ /* 0x000fe2000f8e0225 */
[----:B------:R-:W-:Y:S11]  /*6380*/  @!P0 BRA `(.L_x_106) ;  /* 0x00000000007c8947 */ /* 0x000ff60003800000 */
[----:B------:R-:W2:Y:S01]  /*6390*/  LDCU.64 UR8, c[0x4][0x80] ;  /* 0x01001000ff0877ac */ /* 0x000ea20008000a00 */
[----:B------:R-:W-:Y:S01]  /*63a0*/  MOV R2, 0x0 ;  /* 0x0000000000027802 */ /* 0x000fe20000000f00 */
[----:B------:R-:W-:Y:S02]  /*63b0*/  HFMA2 R12, -RZ, RZ, 0, 5.9604644775390625e-08 ;  /* 0x00000001ff0c7431 */ /* 0x000fe400000001ff */
[----:B------:R-:W-:Y:S01]  /*63c0*/  IMAD.MOV.U32 R8, RZ, RZ, 0x70 ;  /* 0x00000070ff087424 */ /* 0x000fe200078e00ff */
[----:B------:R3:W4:Y:S01]  /*63d0*/  LDC.64 R14, c[0x4][R2] ;  /* 0x01000000020e7b82 */ /* 0x0007220000000a00 */
[----:B------:R-:W1:Y:S01]  /*63e0*/  LDCU.64 UR6, c[0x4][0x88] ;  /* 0x01001100ff0677ac */ /* 0x000e620008000a00 */
[----:B------:R-:W-:Y:S01]  /*63f0*/  IMAD.MOV.U32 R13, RZ, RZ, RZ ;  /* 0x000000ffff0d7224 */ /* 0x000fe200078e00ff */
[----:B------:R-:W1:Y:S01]  /*6400*/  LDCU.64 UR4, c[0x4][0x8] ;  /* 0x01000100ff0477ac */ /* 0x000e620008000a00 */
[----:B--2---:R-:W-:Y:S01]  /*6410*/  MOV R5, UR9 ;  /* 0x0000000900057c02 */ /* 0x004fe20008000f00 */
[----:B------:R-:W-:Y:S01]  /*6420*/  IMAD.U32 R4, RZ, RZ, UR8 ;  /* 0x00000008ff047e24 */ /* 0x000fe2000f8e00ff */
[----:B-1----:R-:W-:Y:S01]  /*6430*/  MOV R7, UR7 ;  /* 0x0000000700077c02 */ /* 0x002fe20008000f00 */
[----:B------:R-:W-:Y:S01]  /*6440*/  IMAD.U32 R6, RZ, RZ, UR6 ;  /* 0x00000006ff067e24 */ /* 0x000fe2000f8e00ff */
[----:B------:R-:W-:Y:S01]  /*6450*/  MOV R11, UR5 ;  /* 0x00000005000b7c02 */ /* 0x000fe20008000f00 */
[----:B------:R-:W-:Y:S02]  /*6460*/  IMAD.U32 R10, RZ, RZ, UR4 ;  /* 0x00000004ff0a7e24 */ /* 0x000fe4000f8e00ff */
[----:B------:R-:W-:Y:S07]  /*6470*/  LEPC R20, `(.L_x_107) ;  /* 0x000000001014794e */ /* 0x000fee0000000000 */
[----:B---345:R-:W-:Y:S05]  /*6480*/  CALL.ABS.NOINC R14 ;  /* 0x000000000e007343 */ /* 0x038fea0003c00000 */
.L_x_107:
[----:B------:R-:W1:Y:S01]  /*6490*/  LDCU.64 UR8, c[0x4][0x80] ;  /* 0x01001000ff0877ac */ /* 0x000e620008000a00 */
[----:B------:R-:W2:Y:S01]  /*64a0*/  LDC.64 R2, c[0x4][R2] ;  /* 0x0100000002027b82 */ /* 0x000ea20000000a00 */
[----:B------:R-:W-:Y:S02]  /*64b0*/  HFMA2 R12, -RZ, RZ, 0, 5.9604644775390625e-08 ;  /* 0x00000001ff0c7431 */ /* 0x000fe400000001ff */
[----:B------:R-:W-:Y:S02]  /*64c0*/  IMAD.MOV.U32 R8, RZ, RZ, 0x70 ;  /* 0x00000070ff087424 */ /* 0x000fe400078e00ff */
[----:B------:R-:W-:Y:S01]  /*64d0*/  IMAD.MOV.U32 R13, RZ, RZ, RZ ;  /* 0x000000ffff0d7224 */ /* 0x000fe200078e00ff */
[----:B------:R-:W3:Y:S01]  /*64e0*/  LDCU.64 UR6, c[0x4][0x88] ;  /* 0x01001100ff0677ac */ /* 0x000ee20008000a00 */
[----:B------:R-:W4:Y:S01]  /*64f0*/  LDCU.64 UR4, c[0x4][0x8] ;  /* 0x01000100ff0477ac */ /* 0x000f220008000a00 */
[----:B-1----:R-:W-:Y:S02]  /*6500*/  MOV R4, UR8 ;  /* 0x0000000800047c02 */ /* 0x002fe40008000f00 */
[----:B------:R-:W-:Y:S02]  /*6510*/  MOV R5, UR9 ;  /* 0x0000000900057c02 */ /* 0x000fe40008000f00 */
[----:B---3--:R-:W-:Y:S01]  /*6520*/  MOV R7, UR7 ;  /* 0x0000000700077c02 */ /* 0x008fe20008000f00 */
[----:B------:R-:W-:Y:S01]  /*6530*/  IMAD.U32 R6, RZ, RZ, UR6 ;  /* 0x00000006ff067e24 */ /* 0x000fe2000f8e00ff */
[----:B----4-:R-:W-:Y:S01]  /*6540*/  MOV R11, UR5 ;  /* 0x00000005000b7c02 */ /* 0x010fe20008000f00 */
[----:B------:R-:W-:Y:S02]  /*6550*/  IMAD.U32 R10, RZ, RZ, UR4 ;  /* 0x00000004ff0a7e24 */ /* 0x000fe4000f8e00ff */
[----:B------:R-:W-:Y:S07]  /*6560*/  LEPC R20, `(.L_x_106) ;  /* 0x000000001014794e */ /* 0x000fee0000000000 */
[----:B--2---:R-:W-:Y:S05]  /*6570*/  CALL.ABS.NOINC R2 ;  /* 0x0000000002007343 */ /* 0x004fea0003c00000 */
.L_x_106:
[----:B------:R-:W-:Y:S05]  /*6580*/  BSYNC.RECONVERGENT B6 ;  /* 0x0000000000067941 */ /* 0x000fea0003800200 */
.L_x_105:
[----:B------:R-:W-:Y:S02]  /*6590*/  ISETP.NE.U32.AND P0, PT, RZ, UR54, PT ;  /* 0x00000036ff007c0c */ /* 0x000fe4000bf05070 */
[C---:B------:R-:W-:Y:S02]  /*65a0*/  ISETP.NE.U32.AND P1, PT, R46.reuse, RZ, PT ;  /* 0x000000ff2e00720c */ /* 0x040fe40003f25070 */
[----:B------:R-:W-:Y:S02]  /*65b0*/  ISETP.NE.U32.AND P4, PT, R46, RZ, PT ;  /* 0x000000ff2e00720c */ /* 0x000fe40003f85070 */
[----:B------:R-:W-:Y:S02]  /*65c0*/  ISETP.NE.AND.EX P0, PT, RZ, UR55, PT, P0 ;  /* 0x00000037ff007c0c */ /* 0x000fe4000bf05300 */
[C---:B------:R-:W-:Y:S02]  /*65d0*/  ISETP.NE.AND.EX P1, PT, R47.reuse, RZ, PT, P1 ;  /* 0x000000ff2f00720c */ /* 0x040fe40003f25310 */
[----:B------:R-:W-:Y:S02]  /*65e0*/  ISETP.NE.AND.EX P4, PT, R47, RZ, P0, P4 ;  /* 0x000000ff2f00720c */ /* 0x000fe40000785340 */
[----:B------:R-:W-:Y:S02]  /*65f0*/  ISETP.NE.U32.AND P5, PT, R42, RZ, PT ;  /* 0x000000ff2a00720c */ /* 0x000fe40003fa5070 */
[----:B------:R-:W-:Y:S02]  /*6600*/  ISETP.NE.U32.AND P3, PT, RZ, UR54, PT ;  /* 0x00000036ff007c0c */ /* 0x000fe4000bf65070 */
[----:B------:R-:W-:Y:S02]  /*6610*/  PLOP3.LUT P2, PT, PT, PT, PT, 0x8, 0x80 ;  /* 0x000000000080781c */ /* 0x000fe40003f4e170 */
[----:B------:R-:W-:Y:S02]  /*6620*/  ISETP.NE.AND.EX P5, PT, R43, RZ, PT, P5 ;  /* 0x000000ff2b00720c */ /* 0x000fe40003fa5350 */
[----:B------:R-:W-:Y:S03]  /*6630*/  ISETP.NE.AND.EX P3, PT, RZ, UR55, PT, P3 ;  /* 0x00000037ff007c0c */ /* 0x000fe6000bf65330 */
[----:B------:R-:W-:Y:S01]  /*6640*/  @!P4 PLOP3.LUT P2, PT, P1, PT, PT, 0x80, 0x8 ;  /* 0x000000000008c81c */ /* 0x000fe20000f4f070 */
[----:B------:R-:W-:Y:S01]  /*6650*/  @!UPT UIADD3 URZ, UPT, UPT, URZ, URZ, URZ ;  /* 0x000000fffffff290 */ /* 0x000fe2000fffe0ff */
[----:B------:R-:W-:Y:S11]  /*6660*/  @!P1 BRA `(.L_x_108) ;  /* 0x0000000000309947 */ /* 0x000ff60003800000 */
[----:B------:R-:W-:Y:S01]  /*6670*/  ISETP.NE.U32.AND P0, PT, R44, RZ, PT ;  /* 0x000000ff2c00720c */ /* 0x000fe20003f05070 */
[----:B------:R-:W2:Y:S01]  /*6680*/  LDCU.64 UR4, c[0x0][0x358] ;  /* 0x00006b00ff0477ac */ /* 0x000ea20008000a00 */
[----:B------:R-:W-:Y:S02]  /*6690*/  IMAD.MOV.U32 R50, RZ, RZ, 0x1 ;  /* 0x00000001ff327424 */ /* 0x000fe400078e00ff */
[----:B------:R-:W-:Y:S11]  /*66a0*/  ISETP.NE.AND.EX P0, PT, R45, RZ, PT, P0 ;  /* 0x000000ff2d00720c */ /* 0x000ff60003f05300 */
[----:B------:R-:W-:Y:S02]  /*66b0*/  @!UPT UIADD3 URZ, UPT, UPT, URZ, URZ, URZ ;  /* 0x000000fffffff290 */ /* 0x000fe4000fffe0ff */
[----:B------:R-:W3:Y:S01]  /*66c0*/  @P0 LDC.64 R2, c[0x0][0x888] ;  /* 0x00022200ff020b82 */ /* 0x000ee20000000a00 */
[----:B-1----:R-:W-:Y:S04]  /*66d0*/  @P0 IMAD R0, R46, UR36, RZ ;  /* 0x000000242e000c24 */ /* 0x002fe8000f8e02ff */
[----:B---3--:R-:W-:Y:S04]  /*66e0*/  @P0 IMAD.WIDE R2, R0, 0x4, R2 ;  /* 0x0000000400020825 */ /* 0x008fe800078e0202 */
[----:B------:R-:W-:Y:S01]  /*66f0*/  HFMA2 R0, -RZ, RZ, 0, 5.9604644775390625e-08 ;  /* 0x00000001ff007431 */ /* 0x000fe200000001ff */
[----:B--2--5:R2:W5:Y:S04]  /*6700*/  @P0 LDG.E R27, desc[UR4][R2.64] ;  /* 0x00000004021b0981 */ /* 0x024568000c1e1900 */
[----:B------:R-:W-:Y:S01]  /*6710*/  @!P0 PRMT R50, R0, 0x7610, R50 ;  /* 0x0000761000328816 */ /* 0x000fe20000000032 */
[----:B--2---:R-:W3:Y:S06]  /*6720*/  @!P0 LDC R27, c[0x0][0x880] ;  /* 0x00022000ff1b8b82 */ /* 0x004eec0000000800 */
.L_x_108:
[----:B------:R-:W-:Y:S05]  /*6730*/  @!P5 BRA `(.L_x_109) ;  /* 0x000000000024d947 */ /* 0x000fea0003800000 */
[----:B------:R-:W-:Y:S01]  /*6740*/  ISETP.NE.U32.AND P0, PT, R40, RZ, PT ;  /* 0x000000ff2800720c */ /* 0x000fe20003f05070 */
[----:B------:R-:W2:Y:S03]  /*6750*/  LDCU.64 UR4, c[0x0][0x358] ;  /* 0x00006b00ff0477ac */ /* 0x000ea60008000a00 */
[----:B------:R-:W-:Y:S11]  /*6760*/  ISETP.NE.AND.EX P0, PT, R41, RZ, PT, P0 ;  /* 0x000000ff2900720c */ /* 0x000ff60003f05300 */
[----:B------:R-:W-:Y:S02]  /*6770*/  @!UPT UIADD3 URZ, UPT, UPT, URZ, URZ, URZ ;  /* 0x000000fffffff290 */ /* 0x000fe4000fffe0ff */
[----:B------:R-:W4:Y:S01]  /*6780*/  @P0 LDC.64 R2, c[0x0][0x8a8] ;  /* 0x00022a00ff020b82 */ /* 0x000f220000000a00 */
[----:B-1----:R-:W-:Y:S04]  /*6790*/  @P0 IMAD R0, R42, UR36, RZ ;  /* 0x000000242a000c24 */ /* 0x002fe8000f8e02ff */
[----:B----4-:R-:W-:Y:S05]  /*67a0*/  @P0 IMAD.WIDE R2, R0, 0x4, R2 ;  /* 0x0000000400020825 */ /* 0x010fea00078e0202 */
[----:B--2--5:R2:W5:Y:S02]  /*67b0*/  @P0 LDG.E R24, desc[UR4][R2.64] ;  /* 0x0000000402180981 */ /* 0x024564000c1e1900 */
[----:B--2---:R-:W4:Y:S02]  /*67c0*/  @!P0 LDC R24, c[0x0][0x8a0] ;  /* 0x00022800ff188b82 */ /* 0x004f240000000800 */
.L_x_109:
[----:B---3-5:R-:W-:Y:S01]  /*67d0*/  FSETP.NEU.AND P0, PT, R27, RZ, PT ;  /* 0x000000ff1b00720b */ /* 0x028fe20003f0d000 */
[----:B------:R-:W-:Y:S01]  /*67e0*/  IMAD.SHL.U32 R57, R48, 0x2, RZ ;  /* 0x0000000230397824 */ /* 0x000fe200078e00ff */
[----:B------:R-:W-:Y:S01]  /*67f0*/  SEL R3, RZ, 0xffffffff, P3 ;  /* 0xffffffffff037807 */ /* 0x000fe20001800000 */
[----:B------:R-:W-:Y:S01]  /*6800*/  BSSY B1, `(.L_x_110) ;  /* 0x0000033000017945 */ /* 0x000fe20003800000 */
[----:B------:R-:W-:Y:S01]  /*6810*/  @!P4 LOP3.LUT P3, RZ, R50, 0xff, RZ, 0xc0, !PT ;  /* 0x000000ff32ffc812 */ /* 0x000fe2000786c0ff */
[----:B------:R-:W-:Y:S01]  /*6820*/  IMAD.MOV.U32 R64, RZ, RZ, 0x1 ;  /* 0x00000001ff407424 */ /* 0x000fe200078e00ff */
[----:B-1----:R-:W-:Y:S01]  /*6830*/  @!P4 SEL R0, RZ, 0xffffffff, P0 ;  /* 0xffffffffff00c807 */ /* 0x002fe20000000000 */
[----:B------:R-:W-:Y:S01]  /*6840*/  IMAD R25, R22, 0x40, R23 ;  /* 0x0000004016197824 */ /* 0x000fe200078e0217 */
[----:B------:R-:W-:Y:S01]  /*6850*/  LOP3.LUT R60, R60, 0x1, RZ, 0x3c, !PT ;  /* 0x000000013c3c7812 */ /* 0x000fe200078e3cff */
[----:B------:R-:W-:Y:S01]  /*6860*/  IMAD.MOV.U32 R26, RZ, RZ, RZ ;  /* 0x000000ffff1a7224 */ /* 0x000fe200078e00ff */
[----:B------:R-:W-:Y:S02]  /*6870*/  @P2 SEL R0, R3, R0, !P3 ;  /* 0x0000000003002207 */ /* 0x000fe40005800000 */
[----:B------:R-:W-:Y:S02]  /*6880*/  CS2R R38, SRZ ;  /* 0x0000000000267805 */ /* 0x000fe4000001ff00 */
[----:B------:R-:W-:Y:S02]  /*6890*/  LEA R54, R22, UR43, 0x3 ;  /* 0x0000002b16367c11 */ /* 0x000fe4000f8e18ff */
[----:B------:R-:W-:Y:S02]  /*68a0*/  CS2R R36, SRZ ;  /* 0x0000000000247805 */ /* 0x000fe4000001ff00 */
[----:B------:R-:W-:Y:S02]  /*68b0*/  @!P4 LOP3.LUT R0, R0, 0x1, RZ, 0xc0, !PT ;  /* 0x000000010000c812 */ /* 0x000fe400078ec0ff */
[----:B------:R-:W-:Y:S02]  /*68c0*/  CS2R R30, SRZ ;  /* 0x00000000001e7805 */ /* 0x000fe4000001ff00 */
[----:B------:R-:W-:Y:S02]  /*68d0*/  SEL R2, RZ, 0xffffffff, P0 ;  /* 0xffffffffff027807 */ /* 0x000fe40000000000 */
[----:B------:R-:W-:Y:S02]  /*68e0*/  CS2R R28, SRZ ;  /* 0x00000000001c7805 */ /* 0x000fe4000001ff00 */
[----:B------:R-:W-:Y:S01]  /*68f0*/  ISETP.NE.U32.OR P6, PT, R0, 0x1, P4 ;  /* 0x000000010000780c */ /* 0x000fe200027c5470 */
[----:B------:R-:W-:Y:S01]  /*6900*/  VIADD R63, R57, UR43 ;  /* 0x0000002b393f7c36 */ /* 0x000fe20008000000 */
[----:B------:R-:W-:Y:S02]  /*6910*/  LOP3.LUT P4, R55, R50, 0xff, RZ, 0xc0, !PT ;  /* 0x000000ff32377812 */ /* 0x000fe4000788c0ff */
[----:B------:R-:W-:Y:S02]  /*6920*/  P2R R62, PR, RZ, 0x40 ;  /* 0x00000040ff3e7803 */ /* 0x000fe40000000000 */
[----:B------:R-:W-:Y:S04]  /*6930*/  @P1 SEL R2, R3, R2, !P4 ;  /* 0x0000000203021207 */ /* 0x000fe80006000000 */
[----:B------:R-:W-:Y:S03]  /*6940*/  LOP3.LUT R2, R2, 0x1, RZ, 0xc0, !PT ;  /* 0x0000000102027812 */ /* 0x000fe600078ec0ff */
[----:B------:R-:W-:Y:S02]  /*6950*/  @P6 SHF.L.U32 R0, R60, 0x1f, RZ ;  /* 0x0000001f3c006819 */ /* 0x000fe400000006ff */
[----:B------:R-:W-:Y:S02]  /*6960*/  ISETP.NE.U32.AND P5, PT, R2, 0x1, PT ;  /* 0x000000010200780c */ /* 0x000fe40003fa5070 */
[----:B------:R1:W2:Y:S02]  /*6970*/  @P6 SYNCS.PHASECHK.TRANS64.TRYWAIT P3, [UR43+0x60], R0 ;  /* 0x00006000ff0065a7 */ /* 0x0002a4000806112b */
[----:B------:R-:W-:Y:S02]  /*6980*/  P2R R65, PR, RZ, 0x20 ;  /* 0x00000020ff417803 */ /* 0x000fe40000000000 */
[----:B-1----:R-:W-:Y:S04]  /*6990*/  SHF.L.U32 R0, R59, 0x1f, RZ ;  /* 0x0000001f3b007819 */ /* 0x002fe800000006ff */
[----:B------:R1:W3:Y:S01]  /*69a0*/  SYNCS.PHASECHK.TRANS64.TRYWAIT P2, [R54+URZ+0xd0], R0 ;  /* 0x0000d000360075a7 */ /* 0x0002e200080411ff */
[----:B--2---:R-:W-:Y:S01]  /*69b0*/  @P6 SEL R64, RZ, 0x1, !P3 ;  /* 0x00000001ff406807 */ /* 0x004fe20005800000 */
[----:B-1----:R-:W-:Y:S06]  /*69c0*/  @!P6 BRA `(.L_x_111) ;  /* 0x000000000058e947 */ /* 0x002fec0003800000 */
[----:B------:R-:W-:Y:S01]  /*69d0*/  VIADD R2, R63, 0x200 ;  /* 0x000002003f027836 */ /* 0x000fe20000000000 */
[----:B------:R-:W-:Y:S01]  /*69e0*/  LOP3.LUT P6, RZ, R49, 0x40, RZ, 0xc0, !PT ;  /* 0x0000004031ff7812 */ /* 0x000fe200078cc0ff */
[----:B------:R-:W-:Y:S01]  /*69f0*/  BSSY B0, `(.L_x_112) ;  /* 0x000000e000007945 */ /* 0x000fe20003800000 */
[----:B------:R-:W-:Y:S01]  /*6a00*/  ISETP.NE.AND P1, PT, R64, RZ, PT ;  /* 0x000000ff4000720c */ /* 0x000fe20003f25270 */
[----:B------:R-:W-:Y:S01]  /*6a10*/  @P5 VIADD R4, R63, 0x210 ;  /* 0x000002103f045836 */ /* 0x000fe20000000000 */
[----:B------:R-:W-:Y:S01]  /*6a20*/  PLOP3.LUT P0, PT, PT, PT, PT, 0x8, 0x80 ;  /* 0x000000000080781c */ /* 0x000fe20003f0e170 */
[----:B------:R-:W-:Y:S01]  /*6a30*/  IMAD.MOV.U32 R39, RZ, RZ, RZ ;  /* 0x000000ffff277224 */ /* 0x000fe200078e00ff */
[----:B------:R-:W-:Y:S02]  /*6a40*/  @P5 PLOP3.LUT P0, PT, P6, PT, PT, 0x80, 0x8 ;  /* 0x000000000008581c */ /* 0x000fe4000370f070 */
[----:B------:R-:W-:Y:S02]  /*6a50*/  CS2R R36, SRZ ;  /* 0x0000000000247805 */ /* 0x000fe4000001ff00 */
[----:B------:R-:W-:Y:S02]  /*6a60*/  CS2R R30, SRZ ;  /* 0x00000000001e7805 */ /* 0x000fe4000001ff00 */
[----:B------:R-:W-:Y:S07]  /*6a70*/  CS2R R28, SRZ ;  /* 0x00000000001c7805 */ /* 0x000fee000001ff00 */
[----:B------:R-:W-:Y:S01]  /*6a80*/  @P0 VIADD R4, R2, 0xfffffff0 ;  /* 0xfffffff002040836 */ /* 0x000fe20000000000 */
[----:B------:R-:W-:Y:S06]  /*6a90*/  @P1 BRA `(.L_x_113) ;  /* 0x00000000000c1947 */ /* 0x000fec0003800000 */
[----:B------:R-:W-:Y:S04]  /*6aa0*/  SHF.L.U32 R3, R60, 0x1f, RZ ;  /* 0x0000001f3c037819 */ /* 0x000fe800000006ff */
[----:B------:R-:W1:Y:S02]  /*6ab0*/  SYNCS.PHASECHK.TRANS64.TRYWAIT P0, [UR43+0x60], R3 ;  /* 0x00006003ff0075a7 */ /* 0x000e64000800112b */
[----:B-1----:R-:W-:Y:S05]  /*6ac0*/  @!P0 BRA `(.L_x_114) ;  /* 0x0000003000808947 */ /* 0x002fea0003800000 */
.L_x_113:
[----:B------:R-:W-:Y:S05]  /*6ad0*/  BSYNC B0 ;  /* 0x0000000000007941 */ /* 0x000fea0003800000 */
.L_x_112:
[----:B------:R-:W-:Y:S01]  /*6ae0*/  ISETP.NE.AND P0, PT, R65, RZ, PT ;  /* 0x000000ff4100720c */ /* 0x000fe20003f05270 */
[----:B------:R-:W-:Y:S11]  /*6af0*/  HFMA2 R26, -RZ, RZ, 0, 5.9604644775390625e-08 ;  /* 0x00000001ff1a7431 */ /* 0x000ff600000001ff */
[----:B------:R-:W-:Y:S01]  /*6b00*/  @!UPT UIADD3 URZ, UPT, UPT, URZ, URZ, URZ ;  /* 0x000000fffffff290 */ /* 0x000fe2000fffe0ff */
[----:B------:R2:W1:Y:S04]  /*6b10*/  @P0 LDS.128 R36, [R4] ;  /* 0x0000000004240984 */ /* 0x0004680000000c00 */
[----:B------:R2:W1:Y:S02]  /*6b20*/  @P0 LDS.128 R28, [R57+UR43+0x200] ;  /* 0x0002002b391c0984 */ /* 0x0004640008000c00 */
.L_x_111:
[----:B------:R-:W-:Y:S05]  /*6b30*/  BSYNC B1 ;  /* 0x0000000000017941 */ /* 0x000fea0003800000 */
.L_x_110:
[----:B-1----:R-:W-:Y:S04]  /*6b40*/  SHF.R.U32.HI R2, RZ, 0x15, R25 ;  /* 0x00000015ff027819 */ /* 0x002fe80000011619 */
[----:B------:R-:W-:Y:S01]  /*6b50*/  LOP3.LUT P0, RZ, R2, 0x3, R51, 0x48, !PT ;  /* 0x0000000302ff7812 */ /* 0x000fe20007804833 */
[----:B------:R-:W-:Y:S01]  /*6b60*/  @!UPT UIADD3 URZ, UPT, UPT, URZ, URZ, URZ ;  /* 0x000000fffffff290 */ /* 0x000fe2000fffe0ff */
[----:B---3--:R-:W-:Y:S11]  /*6b70*/  @P2 BRA `(.L_x_115) ;  /* 0x0000000000082947 */ /* 0x008ff60003800000 */
[----:B------:R-:W1:Y:S02]  /*6b80*/  SYNCS.PHASECHK.TRANS64.TRYWAIT P1, [R54+URZ+0xd0], R0 ;  /* 0x0000d000360075a7 */ /* 0x000e6400080211ff */
[----:B-1----:R-:W-:Y:S05]  /*6b90*/  @!P1 BRA `(.L_x_116) ;  /* 0x0000003000649947 */ /* 0x002fea0003800000 */
.L_x_115:
[----:B------:R-:W-:Y:S05]  /*6ba0*/  @!P0 BRA `(.L_x_117) ;  /* 0x0000000000408947 */ /* 0x000fea0003800000 */
[----:B------:R-:W3:Y:S01]  /*6bb0*/  LDCU.64 UR8, c[0x4][0x70] ;  /* 0x01000e00ff0877ac */ /* 0x000ee20008000a00 */
[----:B------:R-:W-:Y:S01]  /*6bc0*/  MOV R3, 0x0 ;  /* 0x0000000000037802 */ /* 0x000fe20000000f00 */
[----:B------:R-:W-:Y:S02]  /*6bd0*/  HFMA2 R12, -RZ, RZ, 0, 5.9604644775390625e-08 ;  /* 0x00000001ff0c7431 */ /* 0x000fe400000001ff */
[----:B------:R-:W-:Y:S02]  /*6be0*/  IMAD.MOV.U32 R8, RZ, RZ, 0x192 ;  /* 0x00000192ff087424 */ /* 0x000fe400078e00ff */
[----:B------:R-:W-:Y:S01]  /*6bf0*/  IMAD.MOV.U32 R13, RZ, RZ, RZ ;  /* 0x000000ffff0d7224 */ /* 0x000fe200078e00ff */
[----:B------:R-:W5:Y:S01]  /*6c00*/  LDCU.64 UR6, c[0x4][0x78] ;  /* 0x01000f00ff0677ac */ /* 0x000f620008000a00 */
[----:B------:R-:W1:Y:S01]  /*6c10*/  LDC.64 R2, c[0x4][R3] ;  /* 0x0100000003027b82 */ /* 0x000e620000000a00 */
[----:B------:R-:W4:Y:S01]  /*6c20*/  LDCU.64 UR4, c[0x4][0x10] ;  /* 0x01000200ff0477ac */ /* 0x000f220008000a00 */
[----:B---3--:R-:W-:Y:S01]  /*6c30*/  MOV R5, UR9 ;  /* 0x0000000900057c02 */ /* 0x008fe20008000f00 */
[----:B--2---:R-:W-:Y:S01]  /*6c40*/  IMAD.U32 R4, RZ, RZ, UR8 ;  /* 0x00000008ff047e24 */ /* 0x004fe2000f8e00ff */
[----:B-----5:R-:W-:Y:S01]  /*6c50*/  MOV R7, UR7 ;  /* 0x0000000700077c02 */ /* 0x020fe20008000f00 */
[----:B------:R-:W-:Y:S01]  /*6c60*/  IMAD.U32 R6, RZ, RZ, UR6 ;  /* 0x00000006ff067e24 */ /* 0x000fe2000f8e00ff */
[----:B----4-:R-:W-:Y:S01]  /*6c70*/  MOV R11, UR5 ;  /* 0x00000005000b7c02 */ /* 0x010fe20008000f00 */
[----:B------:R-:W-:Y:S02]  /*6c80*/  IMAD.U32 R10, RZ, RZ, UR4 ;  /* 0x00000004ff0a7e24 */ /* 0x000fe4000f8e00ff */
[----:B------:R-:W-:Y:S07]  /*6c90*/  LEPC R20, `(.L_x_117) ;  /* 0x000000001014794e */ /* 0x000fee0000000000 */
[----:B-1----:R-:W-:Y:S05]  /*6ca0*/  CALL.ABS.NOINC R2 ;  /* 0x0000000002007343 */ /* 0x002fea0003c00000 */
.L_x_117:
[----:B------:R-:W-:Y:S05]  /*6cb0*/  WARPSYNC.ALL ;  /* 0x0000000000007948 */ /* 0x000fea0003800000 */
[----:B------:R-:W-:Y:S01]  /*6cc0*/  R2UR UR4, R25 ;  /* 0x00000000190472ca */ /* 0x000fe200000e0000 */
[--C-:B------:R-:W-:Y:S01]  /*6cd0*/  HADD2.F32 R3, -RZ, R28.reuse.H0_H0 ;  /* 0x2000001cff037230 */ /* 0x100fe20000004100 */
[----:B------:R-:W-:Y:S01]  /*6ce0*/  MOV R66, 0x10 ;  /* 0x0000001000427802 */ /* 0x000fe20000000f00 */
[--C-:B------:R-:W-:Y:S01]  /*6cf0*/  HADD2.F32 R20, -RZ, R29.reuse.H0_H0 ;  /* 0x2000001dff147230 */ /* 0x100fe20000004100 */
[----:B------:R-:W-:Y:S01]  /*6d00*/  LOP3.LUT P6, RZ, R49, 0x40, RZ, 0xc0, !PT ;  /* 0x0000004031ff7812 */ /* 0x000fe200078cc0ff */
[----:B------:R-:W-:Y:S01]  /*6d10*/  HADD2.F32 R21, -RZ, R29.H1_H1 ;  /* 0x3000001dff157230 */ /* 0x000fe20000004100 */
[----:B------:R-:W-:Y:S01]  /*6d20*/  ISETP.NE.AND P0, PT, R61, RZ, PT ;  /* 0x000000ff3d00720c */ /* 0x000fe20003f05270 */
[----:B------:R-:W-:Y:S01]  /*6d30*/  BSSY.RECONVERGENT B0, `(.L_x_118) ;  /* 0x0000052000007945 */ /* 0x000fe20003800200 */
[----:B------:R-:W-:Y:S04]  /*6d40*/  SEL R66, R66, 0xfffffff0, !P6 ;  /* 0xfffffff042427807 */ /* 0x000fe80007000000 */
[----:B------:R-:W-:Y:S01]  /*6d50*/  IADD3 R63, PT, PT, R63, R66, RZ ;  /* 0x000000423f3f7210 */ /* 0x000fe20007ffe0ff */
[----:B--2---:R-:W1:Y:S02]  /*6d60*/  LDTM.x16 R4, tmem[UR4] ;  /* 0x00000004000479ee */ /* 0x004e640008240000 */
[C---:B-1--4-:R-:W-:Y:S01]  /*6d70*/  FMUL R0, R24.reuse, R4 ;  /* 0x0000000418007220 */ /* 0x052fe20000400000 */
[----:B------:R-:W-:Y:S02]  /*6d80*/  HADD2.F32 R4, -RZ, R28.H1_H1 ;  /* 0x3000001cff047230 */ /* 0x000fe40000004100 */
[C---:B------:R-:W-:Y:S01]  /*6d90*/  FMUL R2, R24.reuse, R5 ;  /* 0x0000000518027220 */ /* 0x040fe20000400000 */
[C---:B------:R-:W-:Y:S01]  /*6da0*/  FMUL R7, R24.reuse, R7 ;  /* 0x0000000718077220 */ /* 0x040fe20000400000 */
[C---:B------:R-:W-:Y:S01]  /*6db0*/  FFMA R0, R27.reuse, R3, R0 ;  /* 0x000000031b007223 */ /* 0x040fe20000000000 */
[C---:B------:R-:W-:Y:S01]  /*6dc0*/  FMUL R3, R24.reuse, R6 ;  /* 0x0000000618037220 */ /* 0x040fe20000400000 */
[C---:B------:R-:W-:Y:S01]  /*6dd0*/  FFMA R2, R27.reuse, R4, R2 ;  /* 0x000000041b027223 */ /* 0x040fe20000000002 */
[C---:B------:R-:W-:Y:S01]  /*6de0*/  FMUL R4, R24.reuse, R8 ;  /* 0x0000000818047220 */ /* 0x040fe20000400000 */
[C---:B------:R-:W-:Y:S01]  /*6df0*/  FMUL R8, R24.reuse, R12 ;  /* 0x0000000c18087220 */ /* 0x040fe20000400000 */
[----:B------:R-:W-:Y:S01]  /*6e00*/  FMUL R12, R24, R16 ;  /* 0x00000010180c7220 */ /* 0x000fe20000400000 */
[--C-:B------:R-:W-:Y:S01]  /*6e10*/  HADD2.F32 R16, -RZ, R30.reuse.H0_H0 ;  /* 0x2000001eff107230 */ /* 0x100fe20000004100 */
[----:B------:R-:W-:Y:S01]  /*6e20*/  F2FP.F16.F32.PACK_AB R32, R2, R0 ;  /* 0x000000000220723e */ /* 0x000fe200000000ff */
[----:B------:R-:W-:Y:S02]  /*6e30*/  HADD2.F32 R0, -RZ, R30.H1_H1 ;  /* 0x3000001eff007230 */ /* 0x000fe40000004100 */
[C---:B------:R-:W-:Y:S01]  /*6e40*/  FMUL R5, R24.reuse, R9 ;  /* 0x0000000918057220 */ /* 0x040fe20000400000 */
[C---:B------:R-:W-:Y:S01]  /*6e50*/  FFMA R3, R27.reuse, R20, R3 ;  /* 0x000000141b037223 */ /* 0x040fe20000000003 */
[C---:B------:R-:W-:Y:S01]  /*6e60*/  FFMA R7, R27.reuse, R21, R7 ;  /* 0x000000151b077223 */ /* 0x040fe20000000007 */
[--C-:B------:R-:W-:Y:S02]  /*6e70*/  HADD2.F32 R2, -RZ, R31.reuse.H0_H0 ;  /* 0x2000001fff027230 */ /* 0x100fe40000004100 */
[C---:B------:R-:W-:Y:S01]  /*6e80*/  FFMA R4, R27.reuse, R16, R4 ;  /* 0x000000101b047223 */ /* 0x040fe20000000004 */
[C---:B------:R-:W-:Y:S01]  /*6e90*/  FMUL R6, R24.reuse, R10 ;  /* 0x0000000a18067220 */ /* 0x040fe20000400000 */
[C---:B------:R-:W-:Y:S01]  /*6ea0*/  FFMA R5, R27.reuse, R0, R5 ;  /* 0x000000001b057223 */ /* 0x040fe20000000005 */
[----:B------:R-:W-:Y:S02]  /*6eb0*/  HADD2.F32 R16, -RZ, R31.H1_H1 ;  /* 0x3000001fff107230 */ /* 0x000fe40000004100 */
[C---:B------:R-:W-:Y:S01]  /*6ec0*/  FMUL R11, R24.reuse, R11 ;  /* 0x0000000b180b7220 */ /* 0x040fe20000400000 */
[--C-:B------:R-:W-:Y:S02]  /*6ed0*/  HADD2.F32 R0, -RZ, R36.reuse.H0_H0 ;  /* 0x20000024ff007230 */ /* 0x100fe40000004100 */
[----:B------:R-:W-:Y:S01]  /*6ee0*/  FFMA R6, R27, R2, R6 ;  /* 0x000000021b067223 */ /* 0x000fe20000000006 */
[----:B------:R-:W-:Y:S01]  /*6ef0*/  F2FP.F16.F32.PACK_AB R33, R7, R3 ;  /* 0x000000030721723e */ /* 0x000fe200000000ff */
[----:B------:R-:W-:Y:S02]  /*6f00*/  HADD2.F32 R2, -RZ, R36.H1_H1 ;  /* 0x30000024ff027230 */ /* 0x000fe40000004100 */
[C---:B------:R-:W-:Y:S01]  /*6f10*/  FFMA R11, R27.reuse, R16, R11 ;  /* 0x000000101b0b7223 */ /* 0x040fe2000000000b */
[C---:B------:R-:W-:Y:S01]  /*6f20*/  FMUL R9, R24.reuse, R13 ;  /* 0x0000000d18097220 */ /* 0x040fe20000400000 */
[--C-:B------:R-:W-:Y:S02]  /*6f30*/  HADD2.F32 R3, -RZ, R37.reuse.H0_H0 ;  /* 0x20000025ff037230 */ /* 0x100fe40000004100 */
[C---:B------:R-:W-:Y:S01]  /*6f40*/  FFMA R8, R27.reuse, R0, R8 ;  /* 0x000000001b087223 */ /* 0x040fe20000000008 */
[C---:B------:R-:W-:Y:S01]  /*6f50*/  FMUL R10, R24.reuse, R14 ;  /* 0x0000000e180a7220 */ /* 0x040fe20000400000 */
[----:B------:R-:W-:Y:S02]  /*6f60*/  HADD2.F32 R0, -RZ, R37.H1_H1 ;  /* 0x30000025ff007230 */ /* 0x000fe40000004100 */
[C---:B------:R-:W-:Y:S01]  /*6f70*/  FMUL R15, R24.reuse, R15 ;  /* 0x0000000f180f7220 */ /* 0x040fe20000400000 */
[C---:B------:R-:W-:Y:S01]  /*6f80*/  FFMA R9, R27.reuse, R2, R9 ;  /* 0x000000021b097223 */ /* 0x040fe20000000009 */
[----:B------:R-:W-:Y:S01]  /*6f90*/  FFMA R10, R27, R3, R10 ;  /* 0x000000031b0a7223 */ /* 0x000fe2000000000a */
[--C-:B------:R-:W-:Y:S01]  /*6fa0*/  HADD2.F32 R2, -RZ, R38.reuse.H0_H0 ;  /* 0x20000026ff027230 */ /* 0x100fe20000004100 */
[----:B------:R-:W-:Y:S01]  /*6fb0*/  F2FP.F16.F32.PACK_AB R34, R5, R4 ;  /* 0x000000040522723e */ /* 0x000fe200000000ff */
[----:B------:R-:W-:Y:S02]  /*6fc0*/  HADD2.F32 R3, -RZ, R38.H1_H1 ;  /* 0x30000026ff037230 */ /* 0x000fe40000004100 */
[----:B------:R-:W-:Y:S01]  /*6fd0*/  FFMA R15, R27, R0, R15 ;  /* 0x000000001b0f7223 */ /* 0x000fe2000000000f */
[C---:B------:R-:W-:Y:S01]  /*6fe0*/  FMUL R13, R24.reuse, R17 ;  /* 0x00000011180d7220 */ /* 0x040fe20000400000 */
[--C-:B------:R-:W-:Y:S02]  /*6ff0*/  HADD2.F32 R4, -RZ, R39.reuse.H0_H0 ;  /* 0x20000027ff047230 */ /* 0x100fe40000004100 */
[C---:B------:R-:W-:Y:S01]  /*7000*/  FMUL R14, R24.reuse, R18 ;  /* 0x00000012180e7220 */ /* 0x040fe20000400000 */
[----:B------:R-:W-:Y:S02]  /*7010*/  HADD2.F32 R0, -RZ, R39.H1_H1 ;  /* 0x30000027ff007230 */ /* 0x000fe40000004100 */
[----:B------:R-:W-:Y:S01]  /*7020*/  FMUL R19, R24, R19 ;  /* 0x0000001318137220 */ /* 0x000fe20000400000 */
[----:B------:R-:W-:Y:S01]  /*7030*/  F2FP.F16.F32.PACK_AB R35, R11, R6 ;  /* 0x000000060b23723e */ /* 0x000fe200000000ff */
[C---:B------:R-:W-:Y:S01]  /*7040*/  FFMA R12, R27.reuse, R2, R12 ;  /* 0x000000021b0c7223 */ /* 0x040fe2000000000c */
[C---:B------:R-:W-:Y:S01]  /*7050*/  FFMA R13, R27.reuse, R3, R13 ;  /* 0x000000031b0d7223 */ /* 0x040fe2000000000d */
[C---:B------:R-:W-:Y:S01]  /*7060*/  FFMA R14, R27.reuse, R4, R14 ;  /* 0x000000041b0e7223 */ /* 0x040fe2000000000e */
[----:B------:R-:W-:Y:S01]  /*7070*/  FFMA R19, R27, R0, R19 ;  /* 0x000000001b137223 */ /* 0x000fe20000000013 */
[----:B------:R1:W-:Y:S01]  /*7080*/  STS.128 [R57+UR43+0x200], R32 ;  /* 0x0002002039007988 */ /* 0x0003e20008000c2b */
[----:B------:R-:W-:Y:S02]  /*7090*/  F2FP.F16.F32.PACK_AB R8, R9, R8 ;  /* 0x000000080908723e */ /* 0x000fe400000000ff */
[----:B------:R-:W-:Y:S02]  /*70a0*/  F2FP.F16.F32.PACK_AB R9, R15, R10 ;  /* 0x0000000a0f09723e */ /* 0x000fe400000000ff */
[----:B------:R-:W-:Y:S02]  /*70b0*/  F2FP.F16.F32.PACK_AB R10, R13, R12 ;  /* 0x0000000c0d0a723e */ /* 0x000fe400000000ff */
[----:B------:R-:W-:Y:S05]  /*70c0*/  F2FP.F16.F32.PACK_AB R11, R19, R14 ;  /* 0x0000000e130b723e */ /* 0x000fea00000000ff */
[----:B------:R1:W-:Y:S01]  /*70d0*/  STS.128 [R63+0x200], R8 ;  /* 0x000200083f007388 */ /* 0x0003e20000000c00 */
[----:B------:R-:W-:Y:S01]  /*70e0*/  @!PT LDS RZ, [RZ] ;  /* 0x00000000fffff984 */ /* 0x000fe20000000800 */
[----:B------:R-:W-:Y:S01]  /*70f0*/  @!PT LDS RZ, [RZ] ;  /* 0x00000000fffff984 */ /* 0x000fe20000000800 */
[----:B------:R-:W-:Y:S01]  /*7100*/  @!PT LDS RZ, [RZ] ;  /* 0x00000000fffff984 */ /* 0x000fe20000000800 */
[----:B------:R-:W-:Y:S01]  /*7110*/  @!PT LDS RZ, [RZ] ;  /* 0x00000000fffff984 */ /* 0x000fe20000000800 */
[----:B------:R2:W-:Y:S07]  /*7120*/  MEMBAR.ALL.CTA ;  /* 0x0000000000007992 */ /* 0x0005ee0000008000 */
[----:B--2---:R-:W2:Y:S02]  /*7130*/  FENCE.VIEW.ASYNC.S ;  /* 0x00000000000073c6 */ /* 0x004ea40000000000 */
[----:B--2---:R-:W-:Y:S06]  /*7140*/  BAR.SYNC.DEFER_BLOCKING 0x1, 0x80 ;  /* 0x0042000000007b1d */ /* 0x004fec0000010000 */
[----:B------:R-:W-:Y:S05]  /*7150*/  @P0 BRA `(.L_x_119) ;  /* 0x00000000003c0947 */ /* 0x000fea0003800000 */
[----:B------:R-:W2:Y:S01]  /*7160*/  LDCU.64 UR6, c[0x0][0x348] ;  /* 0x00006900ff0677ac */ /* 0x000ea20008000a00 */
[----:B------:R-:W-:Y:S01]  /*7170*/  UIADD3 UR4, UPT, UPT, UR43, 0x200, URZ ;  /* 0x000002002b047890 */ /* 0x000fe2000fffe0ff */
[----:B------:R-:W-:Y:S01]  /*7180*/  UMOV UR51, UR36 ;  /* 0x0000002400337c82 */ /* 0x000fe20008000000 */
[----:B------:R-:W-:Y:S02]  /*7190*/  UIADD3 UR9, UPT, UPT, UR49, 0x40, URZ ;  /* 0x0000004031097890 */ /* 0x000fe4000fffe0ff */
[----:B------:R-:W-:Y:S02]  /*71a0*/  UIADD3 UR8, UPT, UPT, UR43, 0xa00, URZ ;  /* 0x00000a002b087890 */ /* 0x000fe4000fffe0ff */
[----:B------:R-:W-:Y:S01]  /*71b0*/  MOV R53, UR4 ;  /* 0x0000000400357c02 */ /* 0x000fe20008000f00 */
[----:B------:R-:W-:Y:S01]  /*71c0*/  UMOV UR10, UR50 ;  /* 0x00000032000a7c82 */ /* 0x000fe20008000000 */
[----:B------:R-:W-:Y:S02]  /*71d0*/  UMOV UR11, UR36 ;  /* 0x00000024000b7c82 */ /* 0x000fe40008000000 */
[----:B------:R-:W-:Y:S01]  /*71e0*/  R2UR UR48, R53 ;  /* 0x00000000353072ca */ /* 0x000fe200000e0000 */
[----:B--2---:R-:W-:Y:S04]  /*71f0*/  UIADD3 UR4, UP0, UPT, UR6, 0x680, URZ ;  /* 0x0000068006047890 */ /* 0x004fe8000ff1e0ff */
[----:B------:R-:W-:Y:S09]  /*7200*/  UIADD3.X UR5, UPT, UPT, URZ, UR7, URZ, UP0, !UPT ;  /* 0x00000007ff057290 */ /* 0x000ff200087fe4ff */
[----:B------:R2:W-:Y:S01]  /*7210*/  UTMASTG.3D [UR48], [UR4] ;  /* 0x00000030040073b5 */ /* 0x0005e20008010000 */
[----:B------:R2:W-:Y:S01]  /*7220*/  UTMASTG.3D [UR8], [UR4] ;  /* 0x00000008040073b5 */ /* 0x0005e20008010000 */
[----:B------:R0:W-:Y:S01]  /*7230*/  UTMACMDFLUSH ;  /* 0x00000000000079b7 */ /* 0x0001e20000000000 */
[----:B--2---:R-:W-:Y:S04]  /*7240*/  DEPBAR.LE SB0, 0x1 ;  /* 0x000080400000791a */ /* 0x004fe80000000000 */
.L_x_119:
[----:B------:R-:W-:Y:S05]  /*7250*/  BSYNC.RECONVERGENT B0 ;  /* 0x0000000000007941 */ /* 0x000fea0003800200 */
.L_x_118:
[----:B------:R-:W-:Y:S01]  /*7260*/  BAR.SYNC.DEFER_BLOCKING 0x1, 0x80 ;  /* 0x0042000000007b1d */ /* 0x000fe20000010000 */
[----:B------:R-:W-:Y:S01]  /*7270*/  ISETP.NE.AND P1, PT, R62, RZ, PT ;  /* 0x000000ff3e00720c */ /* 0x000fe20003f25270 */
[----:B------:R-:W-:Y:S01]  /*7280*/  UISETP.NE.AND UP0, UPT, UR52, URZ, UPT ;  /* 0x000000ff3400728c */ /* 0x000fe2000bf05270 */
[----:B------:R-:W-:Y:S11]  /*7290*/  LEA R2, R26, UR43, 0x3 ;  /* 0x0000002b1a027c11 */ /* 0x000ff6000f8e18ff */
[----:B------:R-:W-:Y:S01]  /*72a0*/  @P1 SHF.L.U32 R3, R60, 0x1f, RZ ;  /* 0x0000001f3c031819 */ /* 0x000fe200000006ff */
[----:B------:R-:W-:Y:S06]  /*72b0*/  BRA.U !UP0, `(.L_x_120) ;  /* 0x0000000108247547 */ /* 0x000fec000b800000 */
[----:B------:R-:W-:Y:S01]  /*72c0*/  IMAD.U32 R4, RZ, RZ, UR46 ;  /* 0x0000002eff047e24 */ /* 0x000fe2000f8e00ff */
[----:B------:R-:W-:Y:S01]  /*72d0*/  MOV R0, UR47 ;  /* 0x0000002f00007c02 */ /* 0x000fe20008000f00 */
[----:B------:R-:W-:Y:S03]  /*72e0*/  UIADD3 UR4, UPT, UPT, UR46, 0x1, URZ ;  /* 0x000000012e047890 */ /* 0x000fe6000fffe0ff */
[----:B------:R-:W-:Y:S01]  /*72f0*/  @P1 LEA R4, R4, UR43, 0x3 ;  /* 0x0000002b04041c11 */ /* 0x000fe2000f8e18ff */
[----:B------:R-:W-:Y:S04]  /*7300*/  UISETP.NE.AND UP0, UPT, UR4, 0x4, UPT ;  /* 0x000000040400788c */ /* 0x000fe8000bf05270 */
[----:B------:R-:W-:Y:S01]  /*7310*/  @P1 VIADD R4, R4, 0x80 ;  /* 0x0000008004041836 */ /* 0x000fe20000000000 */
[----:B------:R-:W-:Y:S04]  /*7320*/  USEL UR46, UR4, URZ, UP0 ;  /* 0x000000ff042e7287 */ /* 0x000fe80008000000 */
[----:B------:R-:W-:Y:S04]  /*7330*/  @P1 PRMT R0, R0, 0x654, R4 ;  /* 0x0000065400001816 */ /* 0x000fe80000000004 */
[----:B------:R2:W-:Y:S04]  /*7340*/  @P1 SYNCS.ARRIVE.TRANS64.RED.A1T0 RZ, [R0+URZ], RZ ;  /* 0x000000ff00ff19a7 */ /* 0x0005e800081004ff */
.L_x_120:
[----:B------:R-:W3:Y:S01]  /*7350*/  @P1 SYNCS.PHASECHK.TRANS64.TRYWAIT P0, [R2+URZ+0x60], R3 ;  /* 0x00006003020015a7 */ /* 0x000ee200080011ff */
[----:B------:R-:W-:Y:S01]  /*7360*/  BSSY B1, `(.L_x_121) ;  /* 0x0000012000017945 */ /* 0x000fe20003800000 */
[----:B---3--:R-:W-:Y:S03]  /*7370*/  @P1 SEL R64, RZ, 0x1, !P0 ;  /* 0x00000001ff401807 */ /* 0x008fe60004000000 */
[----:B------:R-:W-:Y:S05]  /*7380*/  @!P1 BRA `(.L_x_122) ;  /* 0x00000000003c9947 */ /* 0x000fea0003800000 */
[----:B------:R-:W-:Y:S01]  /*7390*/  ISETP.NE.AND P1, PT, R65, RZ, PT ;  /* 0x000000ff4100720c */ /* 0x000fe20003f25270 */
[----:B------:R-:W-:Y:S01]  /*73a0*/  BSSY B0, `(.L_x_123) ;  /* 0x0000009000007945 */ /* 0x000fe20003800000 */
[----:B------:R-:W-:Y:S11]  /*73b0*/  ISETP.NE.AND P0, PT, R64, RZ, PT ;  /* 0x000000ff4000720c */ /* 0x000ff60003f05270 */
[----:B------:R-:W-:Y:S05]  /*73c0*/  @P1 IMAD R4, R26, 0x1000, R57 ;  /* 0x000010001a041824 */ /* 0x000fea00078e0239 */
[----:B------:R-:W-:Y:S05]  /*73d0*/  @P1 IADD3 R3, PT, PT, R4, UR43, RZ ;  /* 0x0000002b04031c10 */ /* 0x000fea000fffe0ff */
[----:B------:R-:W-:Y:S01]  /*73e0*/  @P1 IMAD.IADD R3, R66, 0x1, R3 ;  /* 0x0000000142031824 */ /* 0x000fe200078e0203 */
[----:B------:R-:W-:Y:S06]  /*73f0*/  @P0 BRA `(.L_x_124) ;  /* 0x00000000000c0947 */ /* 0x000fec0003800000 */
[----:B--2---:R-:W-:Y:S04]  /*7400*/  SHF.L.U32 R0, R60, 0x1f, RZ ;  /* 0x0000001f3c007819 */ /* 0x004fe800000006ff */
[----:B------:R-:W2:Y:S02]  /*7410*/  SYNCS.PHASECHK.TRANS64.TRYWAIT P0, [R2+URZ+0x60], R0 ;  /* 0x00006000020075a7 */ /* 0x000ea400080011ff */
[----:B--2---:R-:W-:Y:S05]  /*7420*/  @!P0 BRA `(.L_x_125) ;  /* 0x0000002800548947 */ /* 0x004fea0003800000 */
.L_x_124:
[----:B------:R-:W-:Y:S05]  /*7430*/  BSYNC B0 ;  /* 0x0000000000007941 */ /* 0x000fea0003800000 */
.L_x_123:
[----:B------:R-:W-:Y:S02]  /*7440*/  ISETP.NE.AND P0, PT, R65, RZ, PT ;  /* 0x000000ff4100720c */ /* 0x000fe40003f05270 */
[----:B------:R-:W-:Y:S11]  /*7450*/  IADD3 R26, PT, PT, R26, 0x1, RZ ;  /* 0x000000011a1a7810 */ /* 0x000ff60007ffe0ff */
[----:B------:R3:W4:Y:S04]  /*7460*/  @P0 LDS.128 R28, [R4+UR43+0x200] ;  /* 0x0002002b041c0984 */ /* 0x0007280008000c00 */
[----:B------:R3:W1:Y:S02]  /*7470*/  @P0 LDS.128 R36, [R3+0x200] ;  /* 0x0002000003240984 */ /* 0x0006640000000c00 */
.L_x_122:
[----:B------:R-:W-:Y:S05]  /*7480*/  BSYNC B1 ;  /* 0x0000000000017941 */ /* 0x000fea0003800000 */
.L_x_121:
[----:B--2---:R-:W-:Y:S05]  /*7490*/  VIADD R0, R25, 0x10 ;  /* 0x0000001019007836 */ /* 0x004fea0000000000 */
[----:B------:R-:W-:Y:S04]  /*74a0*/  SHF.R.U32.HI R0, RZ, 0x15, R0 ;  /* 0x00000015ff007819 */ /* 0x000fe80000011600 */
[----:B------:R-:W-:Y:S11]  /*74b0*/  LOP3.LUT P0, RZ, R0, 0x3, R51, 0x48, !PT ;  /* 0x0000000300ff7812 */ /* 0x000ff60007804833 */
[----:B------:R-:W-:Y:S02]  /*74c0*/  @!UPT UIADD3 URZ, UPT, UPT, URZ, URZ, URZ ;  /* 0x000000fffffff290 */ /* 0x000fe4000fffe0ff */
[----:B------:R-:W-:Y:S05]  /*74d0*/  @!P0 BRA `(.L_x_126) ;  /* 0x0000000000408947 */ /* 0x000fea0003800000 */
[----:B------:R-:W2:Y:S01]  /*74e0*/  LDCU.64 UR8, c[0x4][0x70] ;  /* 0x01000e00ff0877ac */ /* 0x000ea20008000a00 */
[----:B---3--:R-:W-:Y:S01]  /*74f0*/  MOV R3, 0x0 ;  /* 0x0000000000037802 */ /* 0x008fe20000000f00 */
[----:B------:R-:W-:Y:S02]  /*7500*/  HFMA2 R12, -RZ, RZ, 0, 5.9604644775390625e-08 ;  /* 0x00000001ff0c7431 */ /* 0x000fe400000001ff */
[----:B-1----:R-:W-:Y:S02]  /*7510*/  IMAD.MOV.U32 R8, RZ, RZ, 0x192 ;  /* 0x00000192ff087424 */ /* 0x002fe400078e00ff */
[----:B------:R-:W-:Y:S01]  /*7520*/  IMAD.MOV.U32 R13, RZ, RZ, RZ ;  /* 0x000000ffff0d7224 */ /* 0x000fe200078e00ff */
[----:B------:R-:W1:Y:S01]  /*7530*/  LDCU.64 UR6, c[0x4][0x78] ;  /* 0x01000f00ff0677ac */ /* 0x000e620008000a00 */
[----:B------:R-:W3:Y:S01]  /*7540*/  LDC.64 R2, c[0x4][R3] ;  /* 0x0100000003027b82 */ /* 0x000ee20000000a00 */
[----:B------:R-:W5:Y:S01]  /*7550*/  LDCU.64 UR4, c[0x4][0x10] ;  /* 0x01000200ff0477ac */ /* 0x000f620008000a00 */
[----:B--2---:R-:W-:Y:S01]  /*7560*/  MOV R5, UR9 ;  /* 0x0000000900057c02 */ /* 0x004fe20008000f00 */
[----:B------:R-:W-:Y:S01]  /*7570*/  IMAD.U32 R4, RZ, RZ, UR8 ;  /* 0x00000008ff047e24 */ /* 0x000fe2000f8e00ff */
[----:B-1----:R-:W-:Y:S01]  /*7580*/  MOV R7, UR7 ;  /* 0x0000000700077c02 */ /* 0x002fe20008000f00 */
[----:B------:R-:W-:Y:S01]  /*7590*/  IMAD.U32 R6, RZ, RZ, UR6 ;  /* 0x00000006ff067e24 */ /* 0x000fe2000f8e00ff */
[----:B-----5:R-:W-:Y:S01]  /*75a0*/  MOV R11, UR5 ;  /* 0x00000005000b7c02 */ /* 0x020fe20008000f00 */
[----:B------:R-:W-:Y:S02]  /*75b0*/  IMAD.U32 R10, RZ, RZ, UR4 ;  /* 0x00000004ff0a7e24 */ /* 0x000fe4000f8e00ff */
[----:B------:R-:W-:Y:S07]  /*75c0*/  LEPC R20, `(.L_x_126) ;  /* 0x000000001014794e */ /* 0x000fee0000000000 */
[----:B---34-:R-:W-:Y:S05]  /*75d0*/  CALL.ABS.NOINC R2 ;  /* 0x0000000002007343 */ /* 0x018fea0003c00000 */
.L_x_126:
[----:B------:R-:W-:Y:S01]  /*75e0*/  ISETP.NE.AND P6, PT, R62, RZ, PT ;  /* 0x000000ff3e00720c */ /* 0x000fe20003fc5270 */
[----:B------:R-:W-:Y:S05]  /*75f0*/  WARPSYNC.ALL ;  /* 0x0000000000007948 */ /* 0x000fea0003800000 */
[----:B------:R-:W-:Y:S01]  /*7600*/  R2UR UR4, R25 ;  /* 0x00000000190472ca */ /* 0x000fe200000e0000 */
[----:B---34-:R-:W-:Y:S01]  /*7610*/  HADD2.F32 R3, -RZ, R28.H0_H0 ;  /* 0x2000001cff037230 */ /* 0x018fe20000004100 */
[----:B------:R-:W-:Y:S01]  /*7620*/  ISETP.NE.AND P0, PT, R61, RZ, PT ;  /* 0x000000ff3d00720c */ /* 0x000fe20003f05270 */
[----:B------:R-:W-:Y:S01]  /*7630*/  HADD2.F32 R20, -RZ, R30.H0_H0 ;  /* 0x2000001eff147230 */ /* 0x000fe20000004100 */
[----:B------:R-:W-:Y:S09]  /*7640*/  BSSY.RECONVERGENT B0, `(.L_x_127) ;  /* 0x0000058000007945 */ /* 0x000ff20003800200 */
[----:B-1----:R-:W1:Y:S02]  /*7650*/  LDTM.x16 R4, tmem[UR4+0x10] ;  /* 0x00001004000479ee */ /* 0x002e640008240000 */
[C---:B-1----:R-:W-:Y:S01]  /*7660*/  FMUL R0, R24.reuse, R4 ;  /* 0x0000000418007220 */ /* 0x042fe20000400000 */
[----:B------:R-:W-:Y:S02]  /*7670*/  HADD2.F32 R4, -RZ, R28.H1_H1 ;  /* 0x3000001cff047230 */ /* 0x000fe40000004100 */
[C---:B------:R-:W-:Y:S01]  /*7680*/  FMUL R2, R24.reuse, R5 ;  /* 0x0000000518027220 */ /* 0x040fe20000400000 */
[--C-:B------:R-:W-:Y:S02]  /*7690*/  HADD2.F32 R5, -RZ, R29.reuse.H0_H0 ;  /* 0x2000001dff057230 */ /* 0x100fe40000004100 */
[C---:B------:R-:W-:Y:S01]  /*76a0*/  FFMA R0, R27.reuse, R3, R0 ;  /* 0x000000031b007223 */ /* 0x040fe20000000000 */
[C---:B------:R-:W-:Y:S01]  /*76b0*/  FMUL R3, R24.reuse, R6 ;  /* 0x0000000618037220 */ /* 0x040fe20000400000 */
[----:B------:R-:W-:Y:S02]  /*76c0*/  HADD2.F32 R6, -RZ, R29.H1_H1 ;  /* 0x3000001dff067230 */ /* 0x000fe40000004100 */
[C---:B------:R-:W-:Y:S01]  /*76d0*/  FFMA R2, R27.reuse, R4, R2 ;  /* 0x000000041b027223 */ /* 0x040fe20000000002 */
[C---:B------:R-:W-:Y:S01]  /*76e0*/  FMUL R7, R24.reuse, R7 ;  /* 0x0000000718077220 */ /* 0x040fe20000400000 */
[C---:B------:R-:W-:Y:S01]  /*76f0*/  FFMA R3, R27.reuse, R5, R3 ;  /* 0x000000051b037223 */ /* 0x040fe20000000003 */
[C---:B------:R-:W-:Y:S01]  /*7700*/  FMUL R4, R24.reuse, R8 ;  /* 0x0000000818047220 */ /* 0x040fe20000400000 */
[----:B------:R-:W-:Y:S01]  /*7710*/  FMUL R5, R24, R9 ;  /* 0x0000000918057220 */ /* 0x000fe20000400000 */
[----:B------:R-:W-:Y:S01]  /*7720*/  F2FP.F16.F32.PACK_AB R32, R2, R0 ;  /* 0x000000000220723e */ /* 0x000fe200000000ff */
[C---:B------:R-:W-:Y:S01]  /*7730*/  FFMA R7, R27.reuse, R6, R7 ;  /* 0x000000061b077223 */ /* 0x040fe20000000007 */
[----:B------:R-:W-:Y:S02]  /*7740*/  HADD2.F32 R0, -RZ, R30.H1_H1 ;  /* 0x3000001eff007230 */ /* 0x000fe40000004100 */
[----:B------:R-:W-:Y:S01]  /*7750*/  FFMA R4, R27, R20, R4 ;  /* 0x000000141b047223 */ /* 0x000fe20000000004 */
[--C-:B------:R-:W-:Y:S02]  /*7760*/  HADD2.F32 R2, -RZ, R31.reuse.H0_H0 ;  /* 0x2000001fff027230 */ /* 0x100fe40000004100 */
[C---:B------:R-:W-:Y:S01]  /*7770*/  FMUL R6, R24.reuse, R10 ;  /* 0x0000000a18067220 */ /* 0x040fe20000400000 */
[----:B------:R-:W-:Y:S01]  /*7780*/  F2FP.F16.F32.PACK_AB R33, R7, R3 ;  /* 0x000000030721723e */ /* 0x000fe200000000ff */
[----:B------:R-:W-:Y:S02]  /*7790*/  HADD2.F32 R3, -RZ, R31.H1_H1 ;  /* 0x3000001fff037230 */ /* 0x000fe40000004100 */
[C---:B------:R-:W-:Y:S01]  /*77a0*/  FFMA R5, R27.reuse, R0, R5 ;  /* 0x000000001b057223 */ /* 0x040fe20000000005 */
[C---:B------:R-:W-:Y:S01]  /*77b0*/  FMUL R11, R24.reuse, R11 ;  /* 0x0000000b180b7220 */ /* 0x040fe20000400000 */
[--C-:B------:R-:W-:Y:S02]  /*77c0*/  HADD2.F32 R7, -RZ, R36.reuse.H0_H0 ;  /* 0x20000024ff077230 */ /* 0x100fe40000004100 */
[C---:B------:R-:W-:Y:S01]  /*77d0*/  FMUL R8, R24.reuse, R12 ;  /* 0x0000000c18087220 */ /* 0x040fe20000400000 */
[----:B------:R-:W-:Y:S02]  /*77e0*/  HADD2.F32 R0, -RZ, R36.H1_H1 ;  /* 0x30000024ff007230 */ /* 0x000fe40000004100 */
[C---:B------:R-:W-:Y:S01]  /*77f0*/  FMUL R9, R24.reuse, R13 ;  /* 0x0000000d18097220 */ /* 0x040fe20000400000 */
[C---:B------:R-:W-:Y:S01]  /*7800*/  FFMA R6, R27.reuse, R2, R6 ;  /* 0x000000021b067223 */ /* 0x040fe20000000006 */
[C---:B------:R-:W-:Y:S01]  /*7810*/  FFMA R11, R27.reuse, R3, R11 ;  /* 0x000000031b0b7223 */ /* 0x040fe2000000000b */
[C---:B------:R-:W-:Y:S01]  /*7820*/  FFMA R8, R27.reuse, R7, R8 ;  /* 0x000000071b087223 */ /* 0x040fe20000000008 */
[C---:B------:R-:W-:Y:S01]  /*7830*/  FFMA R9, R27.reuse, R0, R9 ;  /* 0x000000001b097223 */ /* 0x040fe20000000009 */
[--C-:B------:R-:W-:Y:S02]  /*7840*/  HADD2.F32 R2, -RZ, R37.reuse.H0_H0 ;  /* 0x20000025ff027230 */ /* 0x100fe40000004100 */
[C---:B------:R-:W-:Y:S01]  /*7850*/  FMUL R10, R24.reuse, R14 ;  /* 0x0000000e180a7220 */ /* 0x040fe20000400000 */
[----:B------:R-:W-:Y:S02]  /*7860*/  HADD2.F32 R0, -RZ, R37.H1_H1 ;  /* 0x30000025ff007230 */ /* 0x000fe40000004100 */
[C---:B------:R-:W-:Y:S01]  /*7870*/  FMUL R15, R24.reuse, R15 ;  /* 0x0000000f180f7220 */ /* 0x040fe20000400000 */
[C---:B------:R-:W-:Y:S01]  /*7880*/  FMUL R12, R24.reuse, R16 ;  /* 0x00000010180c7220 */ /* 0x040fe20000400000 */
[C---:B------:R-:W-:Y:S01]  /*7890*/  FFMA R10, R27.reuse, R2, R10 ;  /* 0x000000021b0a7223 */ /* 0x040fe2000000000a */
[--C-:B------:R-:W-:Y:S02]  /*78a0*/  HADD2.F32 R2, -RZ, R38.reuse.H0_H0 ;  /* 0x20000026ff027230 */ /* 0x100fe40000004100 */
[----:B------:R-:W-:Y:S01]  /*78b0*/  FFMA R15, R27, R0, R15 ;  /* 0x000000001b0f7223 */ /* 0x000fe2000000000f */
[----:B------:R-:W-:Y:S01]  /*78c0*/  HADD2.F32 R0, -RZ, R38.H1_H1 ;  /* 0x30000026ff007230 */ /* 0x000fe20000004100 */
[----:B------:R-:W-:Y:S01]  /*78d0*/  F2FP.F16.F32.PACK_AB R34, R5, R4 ;  /* 0x000000040522723e */ /* 0x000fe200000000ff */
        /* <DEDUP_REMOVED lines=14> */
[----:B------:R-:W-:Y:S02]  /*79c0*/  F2FP.F16.F32.PACK_AB R11, R19, R14 ;  /* 0x0000000e130b723e */ /* 0x000fe400000000ff */
[----:B------:R-:W-:Y:S02]  /*79d0*/  MOV R2, UR46 ;  /* 0x0000002e00027c02 */ /* 0x000fe40008000f00 */
[----:B------:R-:W-:Y:S01]  /*79e0*/  MOV R0, UR47 ;  /* 0x0000002f00007c02 */ /* 0x000fe20008000f00 */
[----:B------:R1:W-:Y:S01]  /*79f0*/  STS.128 [R63+0x1200], R8 ;  /* 0x001200083f007388 */ /* 0x0003e20000000c00 */
[----:B------:R-:W-:Y:S02]  /*7a00*/  @P6 LEA R2, R2, UR43, 0x3 ;  /* 0x0000002b02026c11 */ /* 0x000fe4000f8e18ff */
[----:B------:R-:W-:Y:S02]  /*7a10*/  @P6 SHF.L.U32 R3, R60, 0x1f, RZ ;  /* 0x0000001f3c036819 */ /* 0x000fe400000006ff */
[----:B------:R-:W-:Y:S01]  /*7a20*/  @P6 IADD3 R2, PT, PT, R2, 0x80, RZ ;  /* 0x0000008002026810 */ /* 0x000fe20007ffe0ff */
[----:B------:R-:W-:Y:S01]  /*7a30*/  @!PT LDS RZ, [RZ] ;  /* 0x00000000fffff984 */ /* 0x000fe20000000800 */
[----:B------:R-:W-:Y:S01]  /*7a40*/  @!PT LDS RZ, [RZ] ;  /* 0x00000000fffff984 */ /* 0x000fe20000000800 */
[----:B------:R-:W-:Y:S01]  /*7a50*/  @!PT LDS RZ, [RZ] ;  /* 0x00000000fffff984 */ /* 0x000fe20000000800 */
[----:B------:R-:W-:Y:S01]  /*7a60*/  @!PT LDS RZ, [RZ] ;  /* 0x00000000fffff984 */ /* 0x000fe20000000800 */
[----:B------:R2:W-:Y:S06]  /*7a70*/  MEMBAR.ALL.CTA ;  /* 0x0000000000007992 */ /* 0x0005ec0000008000 */
[----:B--2---:R-:W2:Y:S01]  /*7a80*/  FENCE.VIEW.ASYNC.S ;  /* 0x00000000000073c6 */ /* 0x004ea20000000000 */
[----:B------:R-:W-:Y:S02]  /*7a90*/  @P6 PRMT R0, R0, 0x654, R2 ;  /* 0x0000065400006816 */ /* 0x000fe40000000002 */
[----:B------:R-:W-:Y:S01]  /*7aa0*/  LEA R2, R26, UR43, 0x3 ;  /* 0x0000002b1a027c11 */ /* 0x000fe2000f8e18ff */
[----:B--2---:R-:W-:Y:S06]  /*7ab0*/  BAR.SYNC.DEFER_BLOCKING 0x1, 0x80 ;  /* 0x0042000000007b1d */ /* 0x004fec0000010000 */
[----:B------:R-:W-:Y:S05]  /*7ac0*/  @P0 BRA `(.L_x_128) ;  /* 0x00000000003c0947 */ /* 0x000fea0003800000 */
[----:B------:R-:W2:Y:S01]  /*7ad0*/  LDCU.64 UR6, c[0x0][0x348] ;  /* 0x00006900ff0677ac */ /* 0x000ea20008000a00 */
[----:B------:R-:W-:Y:S02]  /*7ae0*/  UIADD3 UR13, UPT, UPT, UR49, 0x10, URZ ;  /* 0x00000010310d7890 */ /* 0x000fe4000fffe0ff */
[----:B------:R-:W-:Y:S01]  /*7af0*/  UIADD3 UR12, UPT, UPT, UR43, 0x1200, URZ ;  /* 0x000012002b0c7890 */ /* 0x000fe2000fffe0ff */
[----:B------:R-:W-:Y:S01]  /*7b00*/  UMOV UR14, UR50 ;  /* 0x00000032000e7c82 */ /* 0x000fe20008000000 */
[----:B------:R-:W-:Y:S01]  /*7b10*/  UMOV UR15, UR36 ;  /* 0x00000024000f7c82 */ /* 0x000fe20008000000 */
[----:B------:R-:W-:Y:S02]  /*7b20*/  UIADD3 UR9, UPT, UPT, UR49, 0x50, URZ ;  /* 0x0000005031097890 */ /* 0x000fe4000fffe0ff */
[----:B------:R-:W-:Y:S01]  /*7b30*/  UIADD3 UR8, UPT, UPT, UR43, 0x1a00, URZ ;  /* 0x00001a002b087890 */ /* 0x000fe2000fffe0ff */
[----:B------:R-:W-:Y:S01]  /*7b40*/  UMOV UR10, UR50 ;  /* 0x00000032000a7c82 */ /* 0x000fe20008000000 */
[----:B------:R-:W-:Y:S01]  /*7b50*/  UMOV UR11, UR36 ;  /* 0x00000024000b7c82 */ /* 0x000fe20008000000 */
[----:B--2---:R-:W-:Y:S04]  /*7b60*/  UIADD3 UR4, UP0, UPT, UR6, 0x680, URZ ;  /* 0x0000068006047890 */ /* 0x004fe8000ff1e0ff */
[----:B------:R-:W-:Y:S09]  /*7b70*/  UIADD3.X UR5, UPT, UPT, URZ, UR7, URZ, UP0, !UPT ;  /* 0x00000007ff057290 */ /* 0x000ff200087fe4ff */
[----:B------:R2:W-:Y:S01]  /*7b80*/  UTMASTG.3D [UR12], [UR4] ;  /* 0x0000000c040073b5 */ /* 0x0005e20008010000 */
[----:B------:R2:W-:Y:S01]  /*7b90*/  UTMASTG.3D [UR8], [UR4] ;  /* 0x00000008040073b5 */ /* 0x0005e20008010000 */
[----:B------:R0:W-:Y:S01]  /*7ba0*/  UTMACMDFLUSH ;  /* 0x00000000000079b7 */ /* 0x0001e20000000000 */
[----:B--2---:R-:W-:Y:S04]  /*7bb0*/  DEPBAR.LE SB0, 0x1 ;  /* 0x000080400000791a */ /* 0x004fe80000000000 */
.L_x_128:
[----:B------:R-:W-:Y:S05]  /*7bc0*/  BSYNC.RECONVERGENT B0 ;  /* 0x0000000000007941 */ /* 0x000fea0003800200 */
.L_x_127:
[----:B------:R-:W-:Y:S01]  /*7bd0*/  BAR.SYNC.DEFER_BLOCKING 0x1, 0x80 ;  /* 0x0042000000007b1d */ /* 0x000fe20000010000 */
[----:B------:R-:W-:Y:S04]  /*7be0*/  UIADD3 UR4, UPT, UPT, UR46, 0x1, URZ ;  /* 0x000000012e047890 */ /* 0x000fe8000fffe0ff */
[----:B------:R-:W-:Y:S04]  /*7bf0*/  UISETP.NE.AND UP0, UPT, UR4, 0x4, UPT ;  /* 0x000000040400788c */ /* 0x000fe8000bf05270 */
[----:B------:R-:W-:Y:S01]  /*7c00*/  USEL UR44, UR4, URZ, UP0 ;  /* 0x000000ff042c7287 */ /* 0x000fe20008000000 */
[----:B------:R2:W-:Y:S01]  /*7c10*/  @P6 SYNCS.ARRIVE.TRANS64.RED.A1T0 RZ, [R0+URZ], RZ ;  /* 0x000000ff00ff69a7 */ /* 0x0005e200081004ff */
[----:B------:R-:W-:Y:S01]  /*7c20*/  BSSY B1, `(.L_x_129) ;  /* 0x0000013000017945 */ /* 0x000fe20003800000 */
[----:B------:R-:W3:Y:S02]  /*7c30*/  @P6 SYNCS.PHASECHK.TRANS64.TRYWAIT P0, [R2+URZ+0x60], R3 ;  /* 0x00006003020065a7 */ /* 0x000ee400080011ff */
[----:B---3--:R-:W-:Y:S01]  /*7c40*/  @P6 SEL R64, RZ, 0x1, !P0 ;  /* 0x00000001ff406807 */ /* 0x008fe20004000000 */
[----:B--2---:R-:W-:Y:S06]  /*7c50*/  @!P6 BRA `(.L_x_130) ;  /* 0x00000000003ce947 */ /* 0x004fec0003800000 */
[----:B------:R-:W-:Y:S01]  /*7c60*/  ISETP.NE.AND P1, PT, R65, RZ, PT ;  /* 0x000000ff4100720c */ /* 0x000fe20003f25270 */
[----:B------:R-:W-:Y:S01]  /*7c70*/  BSSY B0, `(.L_x_131) ;  /* 0x0000009000007945 */ /* 0x000fe20003800000 */
[----:B------:R-:W-:Y:S11]  /*7c80*/  ISETP.NE.AND P0, PT, R64, RZ, PT ;  /* 0x000000ff4000720c */ /* 0x000ff60003f05270 */
[----:B------:R-:W-:Y:S05]  /*7c90*/  @P1 IMAD R3, R26, 0x1000, R57 ;  /* 0x000010001a031824 */ /* 0x000fea00078e0239 */
[----:B------:R-:W-:Y:S05]  /*7ca0*/  @P1 IADD3 R0, PT, PT, R3, UR43, RZ ;  /* 0x0000002b03001c10 */ /* 0x000fea000fffe0ff */
[----:B------:R-:W-:Y:S01]  /*7cb0*/  @P1 IMAD.IADD R0, R66, 0x1, R0 ;  /* 0x0000000142001824 */ /* 0x000fe200078e0200 */
[----:B------:R-:W-:Y:S06]  /*7cc0*/  @P0 BRA `(.L_x_132) ;  /* 0x00000000000c0947 */ /* 0x000fec0003800000 */
[----:B------:R-:W-:Y:S04]  /*7cd0*/  SHF.L.U32 R4, R60, 0x1f, RZ ;  /* 0x0000001f3c047819 */ /* 0x000fe800000006ff */
[----:B------:R-:W2:Y:S02]  /*7ce0*/  SYNCS.PHASECHK.TRANS64.TRYWAIT P0, [R2+URZ+0x60], R4 ;  /* 0x00006004020075a7 */ /* 0x000ea400080011ff */
[----:B--2---:R-:W-:Y:S05]  /*7cf0*/  @!P0 BRA `(.L_x_133) ;  /* 0x0000002000348947 */ /* 0x004fea0003800000 */
.L_x_132:
[----:B------:R-:W-:Y:S05]  /*7d00*/  BSYNC B0 ;  /* 0x0000000000007941 */ /* 0x000fea0003800000 */
.L_x_131:
[----:B------:R-:W-:Y:S02]  /*7d10*/  ISETP.NE.AND P0, PT, R65, RZ, PT ;  /* 0x000000ff4100720c */ /* 0x000fe40003f05270 */
[----:B------:R-:W-:Y:S11]  /*7d20*/  IADD3 R26, PT, PT, R26, 0x1, RZ ;  /* 0x000000011a1a7810 */ /* 0x000ff60007ffe0ff */
[----:B------:R3:W4:Y:S04]  /*7d30*/  @P0 LDS.128 R28, [R3+UR43+0x200] ;  /* 0x0002002b031c0984 */ /* 0x0007280008000c00 */
[----:B------:R3:W1:Y:S02]  /*7d40*/  @P0 LDS.128 R36, [R0+0x200] ;  /* 0x0002000000240984 */ /* 0x0006640000000c00 */
.L_x_130:
[----:B------:R-:W-:Y:S05]  /*7d50*/  BSYNC B1 ;  /* 0x0000000000017941 */ /* 0x000fea0003800000 */
.L_x_129:
[----:B---3--:R-:W-:Y:S05]  /*7d60*/  VIADD R0, R25, 0x20 ;  /* 0x0000002019007836 */ /* 0x008fea0000000000 */
[----:B------:R-:W-:Y:S04]  /*7d70*/  SHF.R.U32.HI R0, RZ, 0x15, R0 ;  /* 0x00000015ff007819 */ /* 0x000fe80000011600 */
[----:B------:R-:W-:Y:S11]  /*7d80*/  LOP3.LUT P0, RZ, R0, 0x3, R51, 0x48, !PT ;  /* 0x0000000300ff7812 */ /* 0x000ff60007804833 */
[----:B------:R-:W-:Y:S02]  /*7d90*/  @!UPT UIADD3 URZ, UPT, UPT, URZ, URZ, URZ ;  /* 0x000000fffffff290 */ /* 0x000fe4000fffe0ff */
[----:B------:R-:W-:Y:S05]  /*7da0*/  @!P0 BRA `(.L_x_134) ;  /* 0x0000000000408947 */ /* 0x000fea0003800000 */
[----:B------:R-:W3:Y:S01]  /*7db0*/  LDCU.64 UR8, c[0x4][0x70] ;  /* 0x01000e00ff0877ac */ /* 0x000ee20008000a00 */
[----:B------:R-:W-:Y:S01]  /*7dc0*/  MOV R3, 0x0 ;  /* 0x0000000000037802 */ /* 0x000fe20000000f00 */
[----:B------:R-:W-:Y:S02]  /*7dd0*/  HFMA2 R12, -RZ, RZ, 0, 5.9604644775390625e-08 ;  /* 0x00000001ff0c7431 */ /* 0x000fe400000001ff */
[----:B-1----:R-:W-:Y:S02]  /*7de0*/  IMAD.MOV.U32 R8, RZ, RZ, 0x192 ;  /* 0x00000192ff087424 */ /* 0x002fe400078e00ff */
[----:B------:R-:W-:Y:S01]  /*7df0*/  IMAD.MOV.U32 R13, RZ, RZ, RZ ;  /* 0x000000ffff0d7224 */ /* 0x000fe200078e00ff */
[----:B------:R-:W1:Y:S01]  /*7e00*/  LDCU.64 UR6, c[0x4][0x78] ;  /* 0x01000f00ff0677ac */ /* 0x000e620008000a00 */
[----:B--2---:R-:W2:Y:S01]  /*7e10*/  LDC.64 R2, c[0x4][R3] ;  /* 0x0100000003027b82 */ /* 0x004ea20000000a00 */
[----:B------:R-:W5:Y:S01]  /*7e20*/  LDCU.64 UR4, c[0x4][0x10] ;  /* 0x01000200ff0477ac */ /* 0x000f620008000a00 */
[----:B---3--:R-:W-:Y:S01]  /*7e30*/  MOV R5, UR9 ;  /* 0x0000000900057c02 */ /* 0x008fe20008000f00 */
[----:B------:R-:W-:Y:S01]  /*7e40*/  IMAD.U32 R4, RZ, RZ, UR8 ;  /* 0x00000008ff047e24 */ /* 0x000fe2000f8e00ff */
[----:B-1----:R-:W-:Y:S01]  /*7e50*/  MOV R7, UR7 ;  /* 0x0000000700077c02 */ /* 0x002fe20008000f00 */
[----:B------:R-:W-:Y:S01]  /*7e60*/  IMAD.U32 R6, RZ, RZ, UR6 ;  /* 0x00000006ff067e24 */ /* 0x000fe2000f8e00ff */
[----:B-----5:R-:W-:Y:S01]  /*7e70*/  MOV R11, UR5 ;  /* 0x00000005000b7c02 */ /* 0x020fe20008000f00 */
[----:B------:R-:W-:Y:S02]  /*7e80*/  IMAD.U32 R10, RZ, RZ, UR4 ;  /* 0x00000004ff0a7e24 */ /* 0x000fe4000f8e00ff */
[----:B------:R-:W-:Y:S07]  /*7e90*/  LEPC R20, `(.L_x_134) ;  /* 0x000000001014794e */ /* 0x000fee0000000000 */
[----:B--2-4-:R-:W-:Y:S05]  /*7ea0*/  CALL.ABS.NOINC R2 ;  /* 0x0000000002007343 */ /* 0x014fea0003c00000 */
.L_x_134:
[----:B------:R-:W-:Y:S01]  /*7eb0*/  ISETP.NE.AND P6, PT, R62, RZ, PT ;  /* 0x000000ff3e00720c */ /* 0x000fe20003fc5270 */
[----:B------:R-:W-:Y:S05]  /*7ec0*/  WARPSYNC.ALL ;  /* 0x0000000000007948 */ /* 0x000fea0003800000 */
[----:B------:R-:W-:Y:S01]  /*7ed0*/  R2UR UR4, R25 ;  /* 0x00000000190472ca */ /* 0x000fe200000e0000 */
[----:B----4-:R-:W-:Y:S01]  /*7ee0*/  HADD2.F32 R3, -RZ, R28.H0_H0 ;  /* 0x2000001cff037230 */ /* 0x010fe20000004100 */
[----:B------:R-:W-:Y:S01]  /*7ef0*/  ISETP.NE.AND P0, PT, R61, RZ, PT ;  /* 0x000000ff3d00720c */ /* 0x000fe20003f05270 */
[----:B------:R-:W-:Y:S01]  /*7f00*/  HADD2.F32 R20, -RZ, R30.H0_H0 ;  /* 0x2000001eff147230 */ /* 0x000fe20000004100 */
[----:B------:R-:W-:Y:S09]  /*7f10*/  BSSY.RECONVERGENT B0, `(.L_x_135) ;  /* 0x0000058000007945 */ /* 0x000ff20003800200 */
[----:B-12---:R-:W1:Y:S02]  /*7f20*/  LDTM.x16 R4, tmem[UR4+0x20] ;  /* 0x00002004000479ee */ /* 0x006e640008240000 */
        /* <DEDUP_REMOVED lines=59> */
[----:B------:R-:W-:Y:S02]  /*82e0*/  LEA R3, R26, UR43, 0x3 ;  /* 0x0000002b1a037c11 */ /* 0x000fe4000f8e18ff */
        /* <DEDUP_REMOVED lines=8> */
[----:B------:R-:W-:Y:S01]  /*8370*/  @P6 SHF.L.U32 R2, R60, 0x1f, RZ ;  /* 0x0000001f3c026819 */ /* 0x000fe200000006ff */
        /* <DEDUP_REMOVED lines=17> */
.L_x_136:
[----:B------:R-:W-:Y:S05]  /*8490*/  BSYNC.RECONVERGENT B0 ;  /* 0x0000000000007941 */ /* 0x000fea0003800200 */
.L_x_135:
        /* <DEDUP_REMOVED lines=19> */
.L_x_140:
[----:B------:R-:W-:Y:S05]  /*85d0*/  BSYNC B0 ;  /* 0x0000000000007941 */ /* 0x000fea0003800000 */
.L_x_139:
[----:B------:R-:W-:Y:S11]  /*85e0*/  ISETP.NE.AND P0, PT, R65, RZ, PT ;  /* 0x000000ff4100720c */ /* 0x000ff60003f05270 */
[----:B------:R-:W-:Y:S02]  /*85f0*/  @!UPT UIADD3 URZ, UPT, UPT, URZ, URZ, URZ ;  /* 0x000000fffffff290 */ /* 0x000fe4000fffe0ff */
[----:B------:R3:W4:Y:S04]  /*8600*/  @P0 LDS.128 R28, [R26+UR43+0x200] ;  /* 0x0002002b1a1c0984 */ /* 0x0007280008000c00 */
[----:B------:R3:W1:Y:S02]  /*8610*/  @P0 LDS.128 R36, [R66+0x200] ;  /* 0x0002000042240984 */ /* 0x0006640000000c00 */
.L_x_138:
[----:B------:R-:W-:Y:S05]  /*8620*/  BSYNC B1 ;  /* 0x0000000000017941 */ /* 0x000fea0003800000 */
.L_x_137:
[----:B--2---:R-:W-:Y:S05]  /*8630*/  VIADD R0, R25, 0x30 ;  /* 0x0000003019007836 */ /* 0x004fea0000000000 */
[----:B------:R-:W-:Y:S04]  /*8640*/  SHF.R.U32.HI R0, RZ, 0x15, R0 ;  /* 0x00000015ff007819 */ /* 0x000fe80000011600 */
[----:B------:R-:W-:Y:S11]  /*8650*/  LOP3.LUT P0, RZ, R0, 0x3, R51, 0x48, !PT ;  /* 0x0000000300ff7812 */ /* 0x000ff60007804833 */
[----:B------:R-:W-:Y:S02]  /*8660*/  @!UPT UIADD3 URZ, UPT, UPT, URZ, URZ, URZ ;  /* 0x000000fffffff290 */ /* 0x000fe4000fffe0ff */
[----:B------:R-:W-:Y:S05]  /*8670*/  @!P0 BRA `(.L_x_142) ;  /* 0x0000000000408947 */ /* 0x000fea0003800000 */
[----:B------:R-:W2:Y:S01]  /*8680*/  LDCU.64 UR8, c[0x4][0x70] ;  /* 0x01000e00ff0877ac */ /* 0x000ea20008000a00 */
[----:B------:R-:W-:Y:S01]  /*8690*/  MOV R3, 0x0 ;  /* 0x0000000000037802 */ /* 0x000fe20000000f00 */
        /* <DEDUP_REMOVED lines=14> */
.L_x_142:
[----:B------:R-:W-:Y:S01]  /*8780*/  ISETP.NE.AND P0, PT, R61, RZ, PT ;  /* 0x000000ff3d00720c */ /* 0x000fe20003f05270 */
[----:B------:R-:W-:Y:S05]  /*8790*/  WARPSYNC.ALL ;  /* 0x0000000000007948 */ /* 0x000fea0003800000 */
[----:B------:R-:W-:Y:S01]  /*87a0*/  R2UR UR4, R25 ;  /* 0x00000000190472ca */ /* 0x000fe200000e0000 */
[--C-:B----4-:R-:W-:Y:S01]  /*87b0*/  HADD2.F32 R20, -RZ, R28.reuse.H0_H0 ;  /* 0x2000001cff147230 */ /* 0x110fe20000004100 */
[----:B------:R-:W-:Y:S01]  /*87c0*/  IADD3 R54, PT, PT, R54, 0xf0, RZ ;  /* 0x000000f036367810 */ /* 0x000fe20007ffe0ff */
[----:B------:R-:W-:Y:S01]  /*87d0*/  HADD2.F32 R21, -RZ, R28.H1_H1 ;  /* 0x3000001cff157230 */ /* 0x000fe20000004100 */
[----:B------:R-:W-:Y:S01]  /*87e0*/  BSSY.RECONVERGENT B0, `(.L_x_143) ;  /* 0x0000054000007945 */ /* 0x000fe20003800200 */
[--C-:B------:R-:W-:Y:S01]  /*87f0*/  HADD2.F32 R25, -RZ, R29.reuse.H0_H0 ;  /* 0x2000001dff197230 */ /* 0x100fe20000004100 */
[----:B------:R-:W-:Y:S01]  /*8800*/  LOP3.LUT R54, R54, 0xfefffff8, RZ, 0xc0, !PT ;  /* 0xfefffff836367812 */ /* 0x000fe200078ec0ff */
[----:B---3--:R-:W-:Y:S02]  /*8810*/  HADD2.F32 R26, -RZ, R29.H1_H1 ;  /* 0x3000001dff1a7230 */ /* 0x008fe40000004100 */
[--C-:B------:R-:W-:Y:S02]  /*8820*/  HADD2.F32 R28, -RZ, R30.reuse.H0_H0 ;  /* 0x2000001eff1c7230 */ /* 0x100fe40000004100 */
[----:B------:R-:W-:Y:S02]  /*8830*/  HADD2.F32 R29, -RZ, R30.H1_H1 ;  /* 0x3000001eff1d7230 */ /* 0x000fe40000004100 */
[----:B-1----:R-:W1:Y:S01]  /*8840*/  LDTM.x16 R4, tmem[UR4+0x30] ;  /* 0x00003004000479ee */ /* 0x002e620008240000 */
[----:B------:R-:W-:Y:S01]  /*8850*/  NOP ;  /* 0x0000000000007918 */ /* 0x000fe20000000000 */
[----:B-1----:R1:W-:Y:S01]  /*8860*/  SYNCS.ARRIVE.TRANS64.RED.A1T0 RZ, [R54+URZ], RZ ;  /* 0x000000ff36ff79a7 */ /* 0x0023e200081004ff */
[--C-:B------:R-:W-:Y:S02]  /*8870*/  HADD2.F32 R30, -RZ, R31.reuse.H0_H0 ;  /* 0x2000001fff1e7230 */ /* 0x100fe40000004100 */
[----:B------:R-:W-:Y:S02]  /*8880*/  HADD2.F32 R31, -RZ, R31.H1_H1 ;  /* 0x3000001fff1f7230 */ /* 0x000fe40000004100 */
        /* <DEDUP_REMOVED lines=8> */
[C---:B------:R-:W-:Y:S01]  /*8910*/  FMUL R4, R24.reuse, R4 ;  /* 0x0000000418047220 */ /* 0x040fe20000400000 */
[C---:B------:R-:W-:Y:S01]  /*8920*/  FMUL R5, R24.reuse, R5 ;  /* 0x0000000518057220 */ /* 0x040fe20000400000 */
[C---:B------:R-:W-:Y:S01]  /*8930*/  FMUL R6, R24.reuse, R6 ;  /* 0x0000000618067220 */ /* 0x040fe20000400000 */
[C---:B------:R-:W-:Y:S01]  /*8940*/  FMUL R7, R24.reuse, R7 ;  /* 0x0000000718077220 */ /* 0x040fe20000400000 */
[C---:B------:R-:W-:Y:S01]  /*8950*/  FFMA R4, R27.reuse, R20, R4 ;  /* 0x000000141b047223 */ /* 0x040fe20000000004 */
        /* <DEDUP_REMOVED lines=15> */
[C---:B------:R-:W-:Y:S01]  /*8a50*/  FMUL R12, R24.reuse, R16 ;  /* 0x00000010180c7220 */ /* 0x040fe20000400000 */
[C---:B------:R-:W-:Y:S01]  /*8a60*/  FFMA R0, R27.reuse, R32, R0 ;  /* 0x000000201b007223 */ /* 0x040fe20000000000 */
[C---:B------:R-:W-:Y:S01]  /*8a70*/  FMUL R13, R24.reuse, R17 ;  /* 0x00000011180d7220 */ /* 0x040fe20000400000 */
[----:B------:R-:W-:Y:S01]  /*8a80*/  FFMA R2, R27, R33, R2 ;  /* 0x000000211b027223 */ /* 0x000fe20000000002 */
[----:B------:R-:W-:Y:S01]  /*8a90*/  F2FP.F16.F32.PACK_AB R4, R5, R4 ;  /* 0x000000040504723e */ /* 0x000fe200000000ff */
[C---:B------:R-:W-:Y:S01]  /*8aa0*/  FMUL R14, R24.reuse, R18 ;  /* 0x00000012180e7220 */ /* 0x040fe20000400000 */
[----:B------:R-:W-:Y:S01]  /*8ab0*/  FFMA R3, R27, R34, R3 ;  /* 0x000000221b037223 */ /* 0x000fe20000000003 */
[----:B------:R-:W-:Y:S01]  /*8ac0*/  F2FP.F16.F32.PACK_AB R5, R7, R6 ;  /* 0x000000060705723e */ /* 0x000fe200000000ff */
[----:B------:R-:W-:Y:S01]  /*8ad0*/  FFMA R15, R27, R35, R15 ;  /* 0x000000231b0f7223 */ /* 0x000fe2000000000f */
[----:B------:R-:W-:Y:S01]  /*8ae0*/  FMUL R19, R24, R19 ;  /* 0x0000001318137220 */ /* 0x000fe20000400000 */
[----:B------:R-:W-:Y:S01]  /*8af0*/  F2FP.F16.F32.PACK_AB R6, R9, R8 ;  /* 0x000000080906723e */ /* 0x000fe200000000ff */
[----:B------:R-:W-:Y:S01]  /*8b00*/  FFMA R12, R27, R36, R12 ;  /* 0x000000241b0c7223 */ /* 0x000fe2000000000c */
[----:B------:R-:W-:Y:S01]  /*8b10*/  F2FP.F16.F32.PACK_AB R7, R11, R10 ;  /* 0x0000000a0b07723e */ /* 0x000fe200000000ff */
[C---:B------:R-:W-:Y:S01]  /*8b20*/  FFMA R13, R27.reuse, R37, R13 ;  /* 0x000000251b0d7223 */ /* 0x040fe2000000000d */
[C---:B------:R-:W-:Y:S01]  /*8b30*/  FFMA R14, R27.reuse, R38, R14 ;  /* 0x000000261b0e7223 */ /* 0x040fe2000000000e */
[----:B------:R-:W-:Y:S01]  /*8b40*/  FFMA R19, R27, R39, R19 ;  /* 0x000000271b137223 */ /* 0x000fe20000000013 */
[----:B------:R-:W-:Y:S01]  /*8b50*/  F2FP.F16.F32.PACK_AB R16, R2, R0 ;  /* 0x000000000210723e */ /* 0x000fe200000000ff */
[----:B------:R1:W-:Y:S01]  /*8b60*/  STS.128 [R57+UR43+0x3200], R4 ;  /* 0x0032000439007988 */ /* 0x0003e20008000c2b */
        /* <DEDUP_REMOVED lines=27> */
.L_x_144:
[----:B------:R-:W-:Y:S05]  /*8d20*/  BSYNC.RECONVERGENT B0 ;  /* 0x0000000000007941 */ /* 0x000fea0003800200 */
.L_x_143:
[----:B------:R-:W-:Y:S01]  /*8d30*/  BAR.SYNC.DEFER_BLOCKING 0x1, 0x80 ;  /* 0x0042000000007b1d */ /* 0x000fe20000010000 */
[----:B------:R-:W-:Y:S01]  /*8d40*/  UISETP.NE.AND UP0, UPT, UR52, -0x4, UPT ;  /* 0xfffffffc3400788c */ /* 0x000fe2000bf05270 */
[----:B------:R-:W-:Y:S08]  /*8d50*/  IADD3 R22, PT, PT, R22, 0x1, RZ ;  /* 0x0000000116167810 */ /* 0x000ff00007ffe0ff */
[----:B------:R-:W-:Y:S05]  /*8d60*/  BRA.U !UP0, `(.L_x_145) ;  /* 0x0000000108287547 */ /* 0x000fea000b800000 */
[----:B------:R-:W-:Y:S01]  /*8d70*/  ISETP.NE.AND P0, PT, R62, RZ, PT ;  /* 0x000000ff3e00720c */ /* 0x000fe20003f05270 */
[----:B------:R-:W-:Y:S01]  /*8d80*/  IMAD.U32 R2, RZ, RZ, UR46 ;  /* 0x0000002eff027e24 */ /* 0x000fe2000f8e00ff */
[----:B------:R-:W-:Y:S01]  /*8d90*/  UIADD3 UR4, UPT, UPT, UR46, 0x1, URZ ;  /* 0x000000012e047890 */ /* 0x000fe2000fffe0ff */
[----:B------:R-:W-:Y:S03]  /*8da0*/  IMAD.U32 R0, RZ, RZ, UR47 ;  /* 0x0000002fff007e24 */ /* 0x000fe6000f8e00ff */
[----:B------:R-:W-:Y:S04]  /*8db0*/  UISETP.NE.AND UP0, UPT, UR4, 0x4, UPT ;  /* 0x000000040400788c */ /* 0x000fe8000bf05270 */
[----:B------:R-:W-:Y:S03]  /*8dc0*/  USEL UR46, UR4, URZ, UP0 ;  /* 0x000000ff042e7287 */ /* 0x000fe60008000000 */
[----:B------:R-:W-:Y:S05]  /*8dd0*/  @P0 LEA R2, R2, UR43, 0x3 ;  /* 0x0000002b02020c11 */ /* 0x000fea000f8e18ff */
[----:B------:R-:W-:Y:S05]  /*8de0*/  @P0 VIADD R2, R2, 0x80 ;  /* 0x0000008002020836 */ /* 0x000fea0000000000 */
[----:B------:R-:W-:Y:S04]  /*8df0*/  @P0 PRMT R0, R0, 0x654, R2 ;  /* 0x0000065400000816 */ /* 0x000fe80000000002 */
[----:B------:R2:W-:Y:S03]  /*8e00*/  @P0 SYNCS.ARRIVE.TRANS64.RED.A1T0 RZ, [R0+URZ], RZ ;  /* 0x000000ff00ff09a7 */ /* 0x0005e600081004ff */
.L_x_145:
[----:B------:R-:W-:Y:S01]  /*8e10*/  R2UR UR4, R52 ;  /* 0x00000000340472ca */ /* 0x000fe200000e0000 */
[----:B------:R-:W-:Y:S01]  /*8e20*/  UISETP.NE.AND UP0, UPT, UR62, URZ, UPT ;  /* 0x000000ff3e00728c */ /* 0x000fe2000bf05270 */
[----:B------:R-:W-:Y:S01]  /*8e30*/  ISETP.NE.AND P0, PT, R56, 0x2, PT ;  /* 0x000000023800780c */ /* 0x000fe20003f05270 */
[----:B------:R-:W-:Y:S01]  /*8e40*/  UIADD3 UR20, UPT, UPT, UR38, UR63, URZ ;  /* 0x0000003f26147290 */ /* 0x000fe2000fffe0ff */
[----:B------:R-:W-:Y:S01]  /*8e50*/  ISETP.NE.AND P1, PT, R22, 0x4, PT ;  /* 0x000000041600780c */ /* 0x000fe20003f25270 */
[----:B------:R-:W-:Y:S01]  /*8e60*/  UIADD3 UR52, UPT, UPT, UR52, 0x4, URZ ;  /* 0x0000000434347890 */ /* 0x000fe2000fffe0ff */
[----:B------:R-:W-:Y:S01]  /*8e70*/  SEL R2, RZ, 0x1, P0 ;  /* 0x00000001ff027807 */ /* 0x000fe20000000000 */
[----:B------:R-:W-:Y:S01]  /*8e80*/  UMOV UR36, UR61 ;  /* 0x0000003d00247c82 */ /* 0x000fe20008000000 */
[----:B--2---:R-:W-:Y:S02]  /*8e90*/  SEL R0, RZ, 0x1, P1 ;  /* 0x00000001ff007807 */ /* 0x004fe40000800000 */
[----:B------:R-:W-:Y:S02]  /*8ea0*/  LOP3.LUT R58, R58, R2, RZ, 0x3c, !PT ;  /* 0x000000023a3a7212 */ /* 0x000fe400078e3cff */
[----:B------:R-:W-:Y:S01]  /*8eb0*/  LOP3.LUT R59, R59, R0, RZ, 0x3c, !PT ;  /* 0x000000003b3b7212 */ /* 0x000fe200078e3cff */
[----:B------:R-:W-:Y:S01]  /*8ec0*/  UIADD3 UR28, UPT, UPT, UR37, UR4, URZ ;  /* 0x00000004251c7290 */ /* 0x000fe2000fffe0ff */
[----:B------:R-:W-:Y:S02]  /*8ed0*/  SEL R56, R56, RZ, P0 ;  /* 0x000000ff38387207 */ /* 0x000fe40000000000 */
[----:B------:R-:W-:Y:S01]  /*8ee0*/  SEL R22, R22, RZ, P1 ;  /* 0x000000ff16167207 */ /* 0x000fe20000800000 */
[----:B------:R-:W-:Y:S08]  /*8ef0*/  BRA.U UP0, `(.L_x_146) ;  /* 0xffffffcd00787547 */ /* 0x000ff0000b83ffff */
[----:B------:R-:W2:Y:S01]  /*8f00*/  LDCU.64 UR4, c[0x0][0x888] ;  /* 0x00011100ff0477ac */ /* 0x000ea20008000a00 */
[----:B------:R-:W3:Y:S01]  /*8f10*/  LDCU.64 UR6, c[0x0][0x890] ;  /* 0x00011200ff0677ac */ /* 0x000ee20008000a00 */
[----:B--2---:R-:W-:Y:S02]  /*8f20*/  ISETP.NE.U32.AND P2, PT, RZ, UR4, PT ;  /* 0x00000004ff007c0c */ /* 0x004fe4000bf45070 */
[----:B---3--:R-:W-:Y:S02]  /*8f30*/  ISETP.NE.U32.AND P1, PT, RZ, UR6, PT ;  /* 0x00000006ff007c0c */ /* 0x008fe4000bf25070 */
[----:B------:R-:W-:Y:S02]  /*8f40*/  ISETP.NE.AND.EX P2, PT, RZ, UR5, PT, P2 ;  /* 0x00000005ff007c0c */ /* 0x000fe4000bf45320 */
[----:B------:R-:W-:-:S13]  /*8f50*/  ISETP.NE.AND.EX P0, PT, RZ, UR7, PT, P1 ;  /* 0x00000007ff007c0c */ /* 0x000fda000bf05310 */
[----:B------:R-:W-:Y:S05]  /*8f60*/  @P2 BRA P0, `(.L_x_147) ;  /* 0x00000000003c2947 */ /* 0x000fea0000000000 */
[----:B------:R-:W-:-:S13]  /*8f70*/  ISETP.NE.AND.EX P1, PT, RZ, UR7, PT, P1 ;  /* 0x00000007ff007c0c */ /* 0x000fda000bf25310 */
[----:B------:R-:W-:Y:S05]  /*8f80*/  @P1 BRA `(.L_x_148) ;  /* 0x00000000000c1947 */ /* 0x000fea0003800000 */
[----:B------:R-:W-:-:S13]  /*8f90*/  FSETP.NEU.AND P0, PT, R27, RZ, PT ;  /* 0x000000ff1b00720b */ /* 0x000fda0003f0d000 */
[----:B------:R-:W-:Y:S05]  /*8fa0*/  @!P0 EXIT ;  /* 0x000000000000894d */ /* 0x000fea0003800000 */
[----:B------:R-:W-:Y:S05]  /*8fb0*/  BRA `(.L_x_147) ;  /* 0x0000000000287947 */ /* 0x000fea0003800000 */
.L_x_148:
[----:B------:R-:W-:Y:S01]  /*8fc0*/  ISETP.NE.AND P0, PT, R55, RZ, PT ;  /* 0x000000ff3700720c */ /* 0x000fe20003f05270 */
[----:B------:R-:W-:-:S12]  /*8fd0*/  BSSY.RECONVERGENT B0, `(.L_x_147) ;  /* 0x0000008000007945 */ /* 0x000fd80003800200 */
[----:B------:R-:W-:Y:S05]  /*8fe0*/  @P0 BRA `(.L_x_149) ;  /* 0x0000000000100947 */ /* 0x000fea0003800000 */
[----:B------:R-:W-:-:S04]  /*8ff0*/  ISETP.NE.U32.AND P0, PT, RZ, UR4, PT ;  /* 0x00000004ff007c0c */ /* 0x000fc8000bf05070 */
[----:B------:R-:W-:-:S13]  /*9000*/  ISETP.NE.AND.EX P0, PT, RZ, UR5, PT, P0 ;  /* 0x00000005ff007c0c */ /* 0x000fda000bf05300 */
[----:B------:R-:W-:Y:S05]  /*9010*/  @!P0 EXIT ;  /* 0x000000000000894d */ /* 0x000fea0003800000 */
[----:B------:R-:W-:Y:S05]  /*9020*/  BRA `(.L_x_150) ;  /* 0x0000000000087947 */ /* 0x000fea0003800000 */
.L_x_149:
[----:B------:R-:W-:-:S13]  /*9030*/  FSETP.NEU.AND P0, PT, R27, RZ, PT ;  /* 0x000000ff1b00720b */ /* 0x000fda0003f0d000 */
[----:B------:R-:W-:Y:S05]  /*9040*/  @!P0 EXIT ;  /* 0x000000000000894d */ /* 0x000fea0003800000 */
.L_x_150:
[----:B------:R-:W-:Y:S05]  /*9050*/  BSYNC.RECONVERGENT B0 ;  /* 0x0000000000007941 */ /* 0x000fea0003800200 */
.L_x_147:
[----:B------:R-:W-:Y:S01]  /*9060*/  ULEA UR6, UR46, UR43, 0x3 ;  /* 0x0000002b2e067291 */ /* 0x000fe2000f8e18ff */
[----:B------:R-:W-:-:S04]  /*9070*/  DEPBAR.LE SB0, 0x0 ;  /* 0x000080000000791a */ /* 0x000fc80000000000 */
[----:B------:R-:W-:-:S04]  /*9080*/  UIADD3 UR6, UPT, UPT, UR6, 0x80, URZ ;  /* 0x0000008006067890 */ /* 0x000fc8000fffe0ff */
[----:B------:R-:W-:-:S09]  /*9090*/  UPRMT UR6, UR47, 0x654, UR6 ;  /* 0x000006542f067896 */ /* 0x000fd20008000006 */
[----:B------:R-:W-:Y:S01]  /*90a0*/  SYNCS.ARRIVE.TRANS64.RED.A1T0 RZ, [UR6], RZ ;  /* 0x000000ffffff79a7 */ /* 0x000fe20008100406 */
[----:B------:R-:W-:Y:S05]  /*90b0*/  EXIT ;  /* 0x000000000000794d */ /* 0x000fea0003800000 */
.L_x_24:
[----:B---3--:R3:W4:Y:S02]  /*90c0*/  SYNCS.PHASECHK.TRANS64.TRYWAIT P0, [R0+URZ+0x120], R2 ;  /* 0x00012002000075a7 */ /* 0x00872400080011ff */
[----:B----4-:R-:W-:Y:S05]  /*90d0*/  @!P0 NANOSLEEP.SYNCS 0x989680 ;  /* 0x009896800000895d */ /* 0x010fea0003900000 */
[----:B------:R-:W4:Y:S02]  /*90e0*/  @!P0 SYNCS.PHASECHK.TRANS64 P0, [R0+URZ+0x120], R2 ;  /* 0x00012002000085a7 */ /* 0x000f2400080010ff */
[----:B----4-:R-:W-:Y:S05]  /*90f0*/  @!P0 BRA `(.L_x_24) ;  /* 0xfffffffc00f08947 */ /* 0x010fea000383ffff */
[----:B------:R-:W-:Y:S05]  /*9100*/  BRA `(.L_x_151) ;  /* 0xffffff8800b47947 */ /* 0x000fea000383ffff */
.L_x_27:
[----:B--2---:R-:W-:-:S07]  /*9110*/  MOV R0, UR33 ;  /* 0x0000002100007c02 */ /* 0x004fce0008000f00 */
.L_x_152:
[----:B--2---:R2:W3:Y:S02]  /*9120*/  SYNCS.PHASECHK.TRANS64.TRYWAIT P0, [R0+URZ+0x30], R3 ;  /* 0x00003003000075a7 */ /* 0x0044e400080011ff */
[----:B---3--:R-:W-:Y:S05]  /*9130*/  @!P0 NANOSLEEP.SYNCS 0x989680 ;  /* 0x009896800000895d */ /* 0x008fea0003900000 */
[----:B------:R-:W3:Y:S02]  /*9140*/  @!P0 SYNCS.PHASECHK.TRANS64 P0, [R0+URZ+0x30], R3 ;  /* 0x00003003000085a7 */ /* 0x000ee400080010ff */
[----:B---3--:R-:W-:Y:S05]  /*9150*/  @!P0 BRA `(.L_x_152) ;  /* 0xfffffffc00f08947 */ /* 0x008fea000383ffff */
[----:B------:R-:W-:Y:S05]  /*9160*/  BRA `(.L_x_26) ;  /* 0xffffff8c000c7947 */ /* 0x000fea000383ffff */
.L_x_34:
[----:B-1----:R-:W-:-:S07]  /*9170*/  MOV R0, UR17 ;  /* 0x0000001100007c02 */ /* 0x002fce0008000f00 */
.L_x_153:
[----:B-1----:R1:W2:Y:S02]  /*9180*/  SYNCS.PHASECHK.TRANS64.TRYWAIT P0, [R0+URZ+0x30], R3 ;  /* 0x00003003000075a7 */ /* 0x0022a400080011ff */
[----:B--2---:R-:W-:Y:S05]  /*9190*/  @!P0 NANOSLEEP.SYNCS 0x989680 ;  /* 0x009896800000895d */ /* 0x004fea0003900000 */
[----:B------:R-:W2:Y:S02]  /*91a0*/  @!P0 SYNCS.PHASECHK.TRANS64 P0, [R0+URZ+0x30], R3 ;  /* 0x00003003000085a7 */ /* 0x000ea400080010ff */
[----:B--2---:R-:W-:Y:S05]  /*91b0*/  @!P0 BRA `(.L_x_153) ;  /* 0xfffffffc00f08947 */ /* 0x004fea000383ffff */
[----:B------:R-:W-:Y:S05]  /*91c0*/  BRA `(.L_x_33) ;  /* 0xffffff8c00dc7947 */ /* 0x000fea000383ffff */
.L_x_39:
[----:B-1----:R1:W2:Y:S02]  /*91d0*/  SYNCS.PHASECHK.TRANS64.TRYWAIT P0, [R3+URZ+0xb0], R0 ;  /* 0x0000b000030075a7 */ /* 0x0022a400080011ff */
[----:B--2---:R-:W-:Y:S05]  /*91e0*/  @!P0 NANOSLEEP.SYNCS 0x989680 ;  /* 0x009896800000895d */ /* 0x004fea0003900000 */
[----:B------:R-:W2:Y:S02]  /*91f0*/  @!P0 SYNCS.PHASECHK.TRANS64 P0, [R3+URZ+0xb0], R0 ;  /* 0x0000b000030085a7 */ /* 0x000ea400080010ff */
[----:B--2---:R-:W-:Y:S05]  /*9200*/  @!P0 BRA `(.L_x_39) ;  /* 0xfffffffc00f08947 */ /* 0x004fea000383ffff */
[----:B------:R-:W-:Y:S05]  /*9210*/  BRA `(.L_x_154) ;  /* 0xffffff9000947947 */ /* 0x000fea000383ffff */
.L_x_43:
[----:B------:R-:W-:-:S07]  /*9220*/  MOV R0, UR4 ;  /* 0x0000000400007c02 */ /* 0x000fce0008000f00 */
.L_x_155:
[----:B-1----:R1:W2:Y:S02]  /*9230*/  SYNCS.PHASECHK.TRANS64.TRYWAIT P0, [R0+URZ], R2 ;  /* 0x00000002000075a7 */ /* 0x0022a400080011ff */
[----:B--2---:R-:W-:Y:S05]  /*9240*/  @!P0 NANOSLEEP.SYNCS 0x989680 ;  /* 0x009896800000895d */ /* 0x004fea0003900000 */
[----:B------:R-:W2:Y:S02]  /*9250*/  @!P0 SYNCS.PHASECHK.TRANS64 P0, [R0+URZ], R2 ;  /* 0x00000002000085a7 */ /* 0x000ea400080010ff */
[----:B--2---:R-:W-:Y:S05]  /*9260*/  @!P0 BRA `(.L_x_155) ;  /* 0xfffffffc00f08947 */ /* 0x004fea000383ffff */
[----:B------:R-:W-:Y:S05]  /*9270*/  BRA `(.L_x_156) ;  /* 0xffffff98003c7947 */ /* 0x000fea000383ffff */
.L_x_44:
[----:B------:R-:W-:-:S07]  /*9280*/  MOV R0, UR5 ;  /* 0x0000000500007c02 */ /* 0x000fce0008000f00 */
.L_x_157:
[----:B-1----:R1:W2:Y:S02]  /*9290*/  SYNCS.PHASECHK.TRANS64.TRYWAIT P0, [R0+URZ], R3 ;  /* 0x00000003000075a7 */ /* 0x0022a400080011ff */
[----:B--2---:R-:W-:Y:S05]  /*92a0*/  @!P0 NANOSLEEP.SYNCS 0x989680 ;  /* 0x009896800000895d */ /* 0x004fea0003900000 */
[----:B------:R-:W2:Y:S02]  /*92b0*/  @!P0 SYNCS.PHASECHK.TRANS64 P0, [R0+URZ], R3 ;  /* 0x00000003000085a7 */ /* 0x000ea400080010ff */
[----:B--2---:R-:W-:Y:S05]  /*92c0*/  @!P0 BRA `(.L_x_157) ;  /* 0xfffffffc00f08947 */ /* 0x004fea000383ffff */
[----:B------:R-:W-:Y:S05]  /*92d0*/  BRA `(.L_x_158) ;  /* 0xffffff9800487947 */ /* 0x000fea000383ffff */
.L_x_45:
[----:B------:R-:W-:-:S07]  /*92e0*/  MOV R0, UR5 ;  /* 0x0000000500007c02 */ /* 0x000fce0008000f00 */
.L_x_159:
[----:B-1----:R1:W2:Y:S02]  /*92f0*/  SYNCS.PHASECHK.TRANS64.TRYWAIT P0, [R0+URZ], R3 ;  /* 0x00000003000075a7 */ /* 0x0022a400080011ff */
[----:B--2---:R-:W-:Y:S05]  /*9300*/  @!P0 NANOSLEEP.SYNCS 0x989680 ;  /* 0x009896800000895d */ /* 0x004fea0003900000 */
[----:B------:R-:W2:Y:S02]  /*9310*/  @!P0 SYNCS.PHASECHK.TRANS64 P0, [R0+URZ], R3 ;  /* 0x00000003000085a7 */ /* 0x000ea400080010ff */
[----:B--2---:R-:W-:Y:S05]  /*9320*/  @!P0 BRA `(.L_x_159) ;  /* 0xfffffffc00f08947 */ /* 0x004fea000383ffff */
[----:B------:R-:W-:Y:S05]  /*9330*/  BRA `(.L_x_160) ;  /* 0xffffff9800547947 */ /* 0x000fea000383ffff */
.L_x_46:
[----:B------:R-:W-:-:S07]  /*9340*/  MOV R0, UR5 ;  /* 0x0000000500007c02 */ /* 0x000fce0008000f00 */
.L_x_161:
[----:B-1----:R1:W2:Y:S02]  /*9350*/  SYNCS.PHASECHK.TRANS64.TRYWAIT P0, [R0+URZ], R3 ;  /* 0x00000003000075a7 */ /* 0x0022a400080011ff */
[----:B--2---:R-:W-:Y:S05]  /*9360*/  @!P0 NANOSLEEP.SYNCS 0x989680 ;  /* 0x009896800000895d */ /* 0x004fea0003900000 */
[----:B------:R-:W2:Y:S02]  /*9370*/  @!P0 SYNCS.PHASECHK.TRANS64 P0, [R0+URZ], R3 ;  /* 0x00000003000085a7 */ /* 0x000ea400080010ff */
[----:B--2---:R-:W-:Y:S05]  /*9380*/  @!P0 BRA `(.L_x_161) ;  /* 0xfffffffc00f08947 */ /* 0x004fea000383ffff */
[----:B------:R-:W-:Y:S05]  /*9390*/  BRA `(.L_x_162) ;  /* 0xffffff9800607947 */ /* 0x000fea000383ffff */
.L_x_47:
[----:B------:R-:W-:-:S07]  /*93a0*/  MOV R0, UR5 ;  /* 0x0000000500007c02 */ /* 0x000fce0008000f00 */
.L_x_163:
[----:B-1----:R1:W2:Y:S02]  /*93b0*/  SYNCS.PHASECHK.TRANS64.TRYWAIT P0, [R0+URZ], R3 ;  /* 0x00000003000075a7 */ /* 0x0022a400080011ff */
[----:B--2---:R-:W-:Y:S05]  /*93c0*/  @!P0 NANOSLEEP.SYNCS 0x989680 ;  /* 0x009896800000895d */ /* 0x004fea0003900000 */
[----:B------:R-:W2:Y:S02]  /*93d0*/  @!P0 SYNCS.PHASECHK.TRANS64 P0, [R0+URZ], R3 ;  /* 0x00000003000085a7 */ /* 0x000ea400080010ff */
[----:B--2---:R-:W-:Y:S05]  /*93e0*/  @!P0 BRA `(.L_x_163) ;  /* 0xfffffffc00f08947 */ /* 0x004fea000383ffff */
[----:B------:R-:W-:Y:S05]  /*93f0*/  BRA `(.L_x_164) ;  /* 0xffffff98006c7947 */ /* 0x000fea000383ffff */
.L_x_50:
[----:B--2---:R2:W3:Y:S02]  /*9400*/  SYNCS.PHASECHK.TRANS64.TRYWAIT P0, [R2+URZ+0x110], R4 ;  /* 0x00011004020075a7 */ /* 0x0044e400080011ff */
[----:B---3--:R-:W-:Y:S05]  /*9410*/  @!P0 NANOSLEEP.SYNCS 0x989680 ;  /* 0x009896800000895d */ /* 0x008fea0003900000 */
[----:B------:R-:W3:Y:S02]  /*9420*/  @!P0 SYNCS.PHASECHK.TRANS64 P0, [R2+URZ+0x110], R4 ;  /* 0x00011004020085a7 */ /* 0x000ee400080010ff */
[----:B---3--:R-:W-:Y:S05]  /*9430*/  @!P0 BRA `(.L_x_50) ;  /* 0xfffffffc00f08947 */ /* 0x008fea000383ffff */
[----:B------:R-:W-:Y:S05]  /*9440*/  BRA `(.L_x_165) ;  /* 0xffffff9800c87947 */ /* 0x000fea000383ffff */
.L_x_51:
[----:B------:R-:W-:-:S07]  /*9450*/  MOV R2, UR4 ;  /* 0x0000000400027c02 */ /* 0x000fce0008000f00 */
.L_x_166:
[----:B--2---:R2:W3:Y:S02]  /*9460*/  SYNCS.PHASECHK.TRANS64.TRYWAIT P0, [R2+URZ+0xc0], R5 ;  /* 0x0000c005020075a7 */ /* 0x0044e400080011ff */
[----:B---3--:R-:W-:Y:S05]  /*9470*/  @!P0 NANOSLEEP.SYNCS 0x989680 ;  /* 0x009896800000895d */ /* 0x008fea0003900000 */
[----:B------:R-:W3:Y:S02]  /*9480*/  @!P0 SYNCS.PHASECHK.TRANS64 P0, [R2+URZ+0xc0], R5 ;  /* 0x0000c005020085a7 */ /* 0x000ee400080010ff */
[----:B---3--:R-:W-:Y:S05]  /*9490*/  @!P0 BRA `(.L_x_166) ;  /* 0xfffffffc00f08947 */ /* 0x008fea000383ffff */
[----:B------:R-:W-:Y:S05]  /*94a0*/  BRA `(.L_x_167) ;  /* 0xffffff9800d87947 */ /* 0x000fea000383ffff */
.L_x_52:
[----:B--2---:R2:W3:Y:S02]  /*94b0*/  SYNCS.PHASECHK.TRANS64.TRYWAIT P1, [R2+URZ+0xb0], R4 ;  /* 0x0000b004020075a7 */ /* 0x0044e400080211ff */
[----:B---3--:R-:W-:Y:S05]  /*94c0*/  @!P1 NANOSLEEP.SYNCS 0x989680 ;  /* 0x009896800000995d */ /* 0x008fea0003900000 */
[----:B------:R-:W3:Y:S02]  /*94d0*/  @!P1 SYNCS.PHASECHK.TRANS64 P1, [R2+URZ+0xb0], R4 ;  /* 0x0000b004020095a7 */ /* 0x000ee400080210ff */
[----:B---3--:R-:W-:Y:S05]  /*94e0*/  @!P1 BRA `(.L_x_52) ;  /* 0xfffffffc00f09947 */ /* 0x008fea000383ffff */
[----:B------:R-:W-:Y:S05]  /*94f0*/  BRA `(.L_x_168) ;  /* 0xffffff9c00087947 */ /* 0x000fea000383ffff */
.L_x_55:
[----:B------:R-:W-:-:S07]  /*9500*/  MOV R0, UR4 ;  /* 0x0000000400007c02 */ /* 0x000fce0008000f00 */
.L_x_169:
[----:B--2---:R2:W3:Y:S02]  /*9510*/  SYNCS.PHASECHK.TRANS64.TRYWAIT P0, [R0+URZ+0xc0], R2 ;  /* 0x0000c002000075a7 */ /* 0x0044e400080011ff */
[----:B---3--:R-:W-:Y:S05]  /*9520*/  @!P0 NANOSLEEP.SYNCS 0x989680 ;  /* 0x009896800000895d */ /* 0x008fea0003900000 */
[----:B------:R-:W3:Y:S02]  /*9530*/  @!P0 SYNCS.PHASECHK.TRANS64 P0, [R0+URZ+0xc0], R2 ;  /* 0x0000c002000085a7 */ /* 0x000ee400080010ff */
[----:B---3--:R-:W-:Y:S05]  /*9540*/  @!P0 BRA `(.L_x_169) ;  /* 0xfffffffc00f08947 */ /* 0x008fea000383ffff */
[----:B------:R-:W-:Y:S05]  /*9550*/  BRA `(.L_x_54) ;  /* 0xffffff9c005c7947 */ /* 0x000fea000383ffff */
.L_x_64:
[----:B--2---:R-:W-:-:S04]  /*9560*/  MOV R5, UR5 ;  /* 0x0000000500057c02 */ /* 0x004fc80008000f00 */
[----:B------:R2:W3:Y:S03]  /*9570*/  SYNCS.PHASECHK.TRANS64.TRYWAIT P0, [R5+URZ+0x8], R6 ;  /* 0x00000806050075a7 */ /* 0x0004e600080011ff */
[----:B---3--:R-:W-:Y:S05]  /*9580*/  @!P0 NANOSLEEP.SYNCS 0x989680 ;  /* 0x009896800000895d */ /* 0x008fea0003900000 */
[----:B------:R-:W3:Y:S02]  /*9590*/  @!P0 SYNCS.PHASECHK.TRANS64 P0, [R5+URZ+0x8], R6 ;  /* 0x00000806050085a7 */ /* 0x000ee400080010ff */
[----:B---3--:R-:W-:Y:S05]  /*95a0*/  @!P0 BRA `(.L_x_64) ;  /* 0xfffffffc00ec8947 */ /* 0x008fea000383ffff */
[----:B------:R-:W-:Y:S05]  /*95b0*/  BRA `(.L_x_63) ;  /* 0xffffffa000107947 */ /* 0x000fea000383ffff */
.L_x_66:
[----:B------:R-:W-:Y:S01]  /*95c0*/  BSSY B0, `(.L_x_170) ;  /* 0x0000006000007945 */ /* 0x000fe20003800000 */
[----:B------:R-:W-:-:S07]  /*95d0*/  MOV R15, 0xffffffff ;  /* 0xffffffff000f7802 */ /* 0x000fce0000000f00 */
[----:B-12--5:R-:W-:Y:S05]  /*95e0*/  WARPSYNC.COLLECTIVE R15, `(.L_x_171) ;  /* 0x000000000f0c7348 */ /* 0x026fea0003c00000 */
[----:B------:R-:W-:Y:S02]  /*95f0*/  ELECT P6, UR79, PT ;  /* 0x00000000004f782f */ /* 0x000fe400038c0000 */
[----:B------:R-:W-:Y:S01]  /*9600*/  MOV R14, UR79 ;  /* 0x0000004f000e7c02 */ /* 0x000fe20008000f00 */
[----:B-12--5:R-:W-:Y:S10]  /*9610*/  ENDCOLLECTIVE ;  /* 0x000000000000791b */ /* 0x026ff40003800000 */
.L_x_171:
[----:B------:R-:W-:Y:S05]  /*9620*/  BSYNC B0 ;  /* 0x0000000000007941 */ /* 0x000fea0003800000 */
.L_x_170:
[----:B------:R-:W-:Y:S05]  /*9630*/  BRA `(.L_x_172) ;  /* 0xffffffa000407947 */ /* 0x000fea000383ffff */
.L_x_68:
[----:B--2---:R-:W-:-:S04]  /*9640*/  MOV R0, UR5 ;  /* 0x0000000500007c02 */ /* 0x004fc80008000f00 */
[----:B------:R2:W3:Y:S03]  /*9650*/  SYNCS.PHASECHK.TRANS64.TRYWAIT P0, [R0+URZ+0x8], R4 ;  /* 0x00000804000075a7 */ /* 0x0004e600080011ff */
[----:B---3--:R-:W-:Y:S05]  /*9660*/  @!P0 NANOSLEEP.SYNCS 0x989680 ;  /* 0x009896800000895d */ /* 0x008fea0003900000 */
[----:B------:R-:W3:Y:S02]  /*9670*/  @!P0 SYNCS.PHASECHK.TRANS64 P0, [R0+URZ+0x8], R4 ;  /* 0x00000804000085a7 */ /* 0x000ee400080010ff */
[----:B---3--:R-:W-:Y:S05]  /*9680*/  @!P0 BRA `(.L_x_68) ;  /* 0xfffffffc00ec8947 */ /* 0x008fea000383ffff */
[----:B------:R-:W-:Y:S05]  /*9690*/  BRA `(.L_x_67) ;  /* 0xffffffa000447947 */ /* 0x000fea000383ffff */
.L_x_69:
[----:B-1----:R1:W2:Y:S02]  /*96a0*/  SYNCS.PHASECHK.TRANS64.TRYWAIT P0, [R0+URZ+0xb0], R4 ;  /* 0x0000b004000075a7 */ /* 0x0022a400080011ff */
[----:B--2---:R-:W-:Y:S05]  /*96b0*/  @!P0 NANOSLEEP.SYNCS 0x989680 ;  /* 0x009896800000895d */ /* 0x004fea0003900000 */
[----:B------:R-:W2:Y:S02]  /*96c0*/  @!P0 SYNCS.PHASECHK.TRANS64 P0, [R0+URZ+0xb0], R4 ;  /* 0x0000b004000085a7 */ /* 0x000ea400080010ff */
[----:B--2---:R-:W-:Y:S05]  /*96d0*/  @!P0 BRA `(.L_x_69) ;  /* 0xfffffffc00f08947 */ /* 0x004fea000383ffff */
[----:B------:R-:W-:Y:S05]  /*96e0*/  BRA `(.L_x_173) ;  /* 0xffffffa400307947 */ /* 0x000fea000383ffff */
.L_x_71:
[----:B------:R-:W-:-:S07]  /*96f0*/  MOV R0, UR31 ;  /* 0x0000001f00007c02 */ /* 0x000fce0008000f00 */
.L_x_174:
[----:B-1----:R1:W2:Y:S02]  /*9700*/  SYNCS.PHASECHK.TRANS64.TRYWAIT P0, [R0+URZ+0xf0], R4 ;  /* 0x0000f004000075a7 */ /* 0x0022a400080011ff */
[----:B--2---:R-:W-:Y:S05]  /*9710*/  @!P0 NANOSLEEP.SYNCS 0x989680 ;  /* 0x009896800000895d */ /* 0x004fea0003900000 */
[----:B------:R-:W2:Y:S02]  /*9720*/  @!P0 SYNCS.PHASECHK.TRANS64 P0, [R0+URZ+0xf0], R4 ;  /* 0x0000f004000085a7 */ /* 0x000ea400080010ff */
[----:B--2---:R-:W-:Y:S05]  /*9730*/  @!P0 BRA `(.L_x_174) ;  /* 0xfffffffc00f08947 */ /* 0x004fea000383ffff */
[----:B------:R-:W-:Y:S05]  /*9740*/  BRA `(.L_x_175) ;  /* 0xffffffa4007c7947 */ /* 0x000fea000383ffff */
.L_x_74:
[----:B------:R-:W-:Y:S07]  /*9750*/  MOV R0, UR5 ;  /* 0x0000000500007c02 */ /* 0x000fee0008000f00 */
.L_x_176:
[----:B-1----:R1:W2:Y:S02]  /*9760*/  SYNCS.PHASECHK.TRANS64.TRYWAIT P0, [R0+URZ], R4 ;  /* 0x00000004000075a7 */ /* 0x0022a400080011ff */
[----:B--2---:R-:W-:Y:S05]  /*9770*/  @!P0 NANOSLEEP.SYNCS 0x989680 ;  /* 0x009896800000895d */ /* 0x004fea0003900000 */
[----:B------:R-:W2:Y:S02]  /*9780*/  @!P0 SYNCS.PHASECHK.TRANS64 P0, [R0+URZ], R4 ;  /* 0x00000004000085a7 */ /* 0x000ea400080010ff */
[----:B--2---:R-:W-:Y:S05]  /*9790*/  @!P0 BRA `(.L_x_176) ;  /* 0xfffffffc00f08947 */ /* 0x004fea000383ffff */
[----:B------:R-:W-:Y:S05]  /*97a0*/  BRA `(.L_x_73) ;  /* 0xffffffa400907947 */ /* 0x000fea000383ffff */
.L_x_78:
[----:B-1----:R-:W-:-:S07]  /*97b0*/  MOV R0, UR4 ;  /* 0x0000000400007c02 */ /* 0x002fce0008000f00 */
.L_x_177:
[----:B-1----:R1:W2:Y:S02]  /*97c0*/  SYNCS.PHASECHK.TRANS64.TRYWAIT P0, [R0+URZ], R2 ;  /* 0x00000002000075a7 */ /* 0x0022a400080011ff */
[----:B--2---:R-:W-:Y:S05]  /*97d0*/  @!P0 NANOSLEEP.SYNCS 0x989680 ;  /* 0x009896800000895d */ /* 0x004fea0003900000 */
[----:B------:R-:W2:Y:S02]  /*97e0*/  @!P0 SYNCS.PHASECHK.TRANS64 P0, [R0+URZ], R2 ;  /* 0x00000002000085a7 */ /* 0x000ea400080010ff */
[----:B--2---:R-:W-:Y:S05]  /*97f0*/  @!P0 BRA `(.L_x_177) ;  /* 0xfffffffc00f08947 */ /* 0x004fea000383ffff */
[----:B------:R-:W-:Y:S05]  /*9800*/  BRA `(.L_x_178) ;  /* 0xffffffa800847947 */ /* 0x000fea000383ffff */
.L_x_79:
[----:B------:R-:W-:-:S07]  /*9810*/  MOV R0, UR5 ;  /* 0x0000000500007c02 */ /* 0x000fce0008000f00 */
.L_x_179:
[----:B-1----:R1:W2:Y:S02]  /*9820*/  SYNCS.PHASECHK.TRANS64.TRYWAIT P0, [R0+URZ], R3 ;  /* 0x00000003000075a7 */ /* 0x0022a400080011ff */
[----:B--2---:R-:W-:Y:S05]  /*9830*/  @!P0 NANOSLEEP.SYNCS 0x989680 ;  /* 0x009896800000895d */ /* 0x004fea0003900000 */
[----:B------:R-:W2:Y:S02]  /*9840*/  @!P0 SYNCS.PHASECHK.TRANS64 P0, [R0+URZ], R3 ;  /* 0x00000003000085a7 */ /* 0x000ea400080010ff */
[----:B--2---:R-:W-:Y:S05]  /*9850*/  @!P0 BRA `(.L_x_179) ;  /* 0xfffffffc00f08947 */ /* 0x004fea000383ffff */
[----:B------:R-:W-:Y:S05]  /*9860*/  BRA `(.L_x_180) ;  /* 0xffffffa800907947 */ /* 0x000fea000383ffff */
.L_x_80:
[----:B------:R-:W-:-:S07]  /*9870*/  MOV R0, UR5 ;  /* 0x0000000500007c02 */ /* 0x000fce0008000f00 */
.L_x_181:
[----:B-1----:R1:W2:Y:S02]  /*9880*/  SYNCS.PHASECHK.TRANS64.TRYWAIT P0, [R0+URZ], R3 ;  /* 0x00000003000075a7 */ /* 0x0022a400080011ff */
[----:B--2---:R-:W-:Y:S05]  /*9890*/  @!P0 NANOSLEEP.SYNCS 0x989680 ;  /* 0x009896800000895d */ /* 0x004fea0003900000 */
[----:B------:R-:W2:Y:S02]  /*98a0*/  @!P0 SYNCS.PHASECHK.TRANS64 P0, [R0+URZ], R3 ;  /* 0x00000003000085a7 */ /* 0x000ea400080010ff */
[----:B--2---:R-:W-:Y:S05]  /*98b0*/  @!P0 BRA `(.L_x_181) ;  /* 0xfffffffc00f08947 */ /* 0x004fea000383ffff */
[----:B------:R-:W-:Y:S05]  /*98c0*/  BRA `(.L_x_182) ;  /* 0xffffffa8009c7947 */ /* 0x000fea000383ffff */
.L_x_83:
[----:B------:R-:W-:-:S07]  /*98d0*/  MOV R0, UR26 ;  /* 0x0000001a00007c02 */ /* 0x000fce0008000f00 */
.L_x_183:
[----:B-1----:R1:W2:Y:S02]  /*98e0*/  SYNCS.PHASECHK.TRANS64.TRYWAIT P1, [R0+URZ+0x130], R2 ;  /* 0x00013002000075a7 */ /* 0x0022a400080211ff */
[----:B--2---:R-:W-:Y:S05]  /*98f0*/  @!P1 NANOSLEEP.SYNCS 0x989680 ;  /* 0x009896800000995d */ /* 0x004fea0003900000 */
[----:B------:R-:W2:Y:S02]  /*9900*/  @!P1 SYNCS.PHASECHK.TRANS64 P1, [R0+URZ+0x130], R2 ;  /* 0x00013002000095a7 */ /* 0x000ea400080210ff */
[----:B--2---:R-:W-:Y:S05]  /*9910*/  @!P1 BRA `(.L_x_183) ;  /* 0xfffffffc00f09947 */ /* 0x004fea000383ffff */
[----:B------:R-:W-:Y:S05]  /*9920*/  BRA `(.L_x_184) ;  /* 0xffffffa800e87947 */ /* 0x000fea000383ffff */
.L_x_88:
[----:B---3--:R3:W4:Y:S02]  /*9930*/  SYNCS.PHASECHK.TRANS64.TRYWAIT P0, [R12+URZ+0xb0], R0 ;  /* 0x0000b0000c0075a7 */ /* 0x00872400080011ff */
[----:B----4-:R-:W-:Y:S05]  /*9940*/  @!P0 NANOSLEEP.SYNCS 0x989680 ;  /* 0x009896800000895d */ /* 0x010fea0003900000 */
[----:B------:R-:W4:Y:S02]  /*9950*/  @!P0 SYNCS.PHASECHK.TRANS64 P0, [R12+URZ+0xb0], R0 ;  /* 0x0000b0000c0085a7 */ /* 0x000f2400080010ff */
[----:B----4-:R-:W-:Y:S05]  /*9960*/  @!P0 BRA `(.L_x_88) ;  /* 0xfffffffc00f08947 */ /* 0x010fea000383ffff */
[----:B------:R-:W-:Y:S05]  /*9970*/  BRA `(.L_x_185) ;  /* 0xffffffb000107947 */ /* 0x000fea000383ffff */
.L_x_91:
[----:B-1----:R-:W-:Y:S07]  /*9980*/  MOV R0, UR21 ;  /* 0x0000001500007c02 */ /* 0x002fee0008000f00 */
.L_x_186:
[----:B-1----:R1:W3:Y:S02]  /*9990*/  SYNCS.PHASECHK.TRANS64.TRYWAIT P2, [R0+URZ+0xa8], R6 ;  /* 0x0000a806000075a7 */ /* 0x0022e400080411ff */
[----:B---3--:R-:W-:Y:S05]  /*99a0*/  @!P2 NANOSLEEP.SYNCS 0x989680 ;  /* 0x009896800000a95d */ /* 0x008fea0003900000 */
[----:B------:R-:W3:Y:S02]  /*99b0*/  @!P2 SYNCS.PHASECHK.TRANS64 P2, [R0+URZ+0xa8], R6 ;  /* 0x0000a8060000a5a7 */ /* 0x000ee400080410ff */
[----:B---3--:R-:W-:Y:S05]  /*99c0*/  @!P2 BRA `(.L_x_186) ;  /* 0xfffffffc00f0a947 */ /* 0x008fea000383ffff */
[----:B------:R-:W-:Y:S05]  /*99d0*/  BRA `(.L_x_90) ;  /* 0xffffffb400787947 */ /* 0x000fea000383ffff */
.L_x_94:
[----:B------:R-:W-:Y:S07]  /*99e0*/  MOV R0, UR21 ;  /* 0x0000001500007c02 */ /* 0x000fee0008000f00 */
.L_x_187:
[----:B-1----:R1:W3:Y:S02]  /*99f0*/  SYNCS.PHASECHK.TRANS64.TRYWAIT P0, [R0+URZ+0x80], R9 ;  /* 0x00008009000075a7 */ /* 0x0022e400080011ff */
[----:B---3--:R-:W-:Y:S05]  /*9a00*/  @!P0 NANOSLEEP.SYNCS 0x989680 ;  /* 0x009896800000895d */ /* 0x008fea0003900000 */
[----:B------:R-:W3:Y:S02]  /*9a10*/  @!P0 SYNCS.PHASECHK.TRANS64 P0, [R0+URZ+0x80], R9 ;  /* 0x00008009000085a7 */ /* 0x000ee400080010ff */
[----:B---3--:R-:W-:Y:S05]  /*9a20*/  @!P0 BRA `(.L_x_187) ;  /* 0xfffffffc00f08947 */ /* 0x008fea000383ffff */
[----:B------:R-:W-:Y:S05]  /*9a30*/  BRA `(.L_x_188) ;  /* 0xffffffb400d47947 */ /* 0x000fea000383ffff */
.L_x_95:
[----:B------:R-:W-:Y:S07]  /*9a40*/  MOV R0, UR21 ;  /* 0x0000001500007c02 */ /* 0x000fee0008000f00 */
.L_x_189:
[----:B-1----:R1:W3:Y:S02]  /*9a50*/  SYNCS.PHASECHK.TRANS64.TRYWAIT P0, [R0+URZ+0x88], R9 ;  /* 0x00008809000075a7 */ /* 0x0022e400080011ff */
[----:B---3--:R-:W-:Y:S05]  /*9a60*/  @!P0 NANOSLEEP.SYNCS 0x989680 ;  /* 0x009896800000895d */ /* 0x008fea0003900000 */
[----:B------:R-:W3:Y:S02]  /*9a70*/  @!P0 SYNCS.PHASECHK.TRANS64 P0, [R0+URZ+0x88], R9 ;  /* 0x00008809000085a7 */ /* 0x000ee400080010ff */
[----:B---3--:R-:W-:Y:S05]  /*9a80*/  @!P0 BRA `(.L_x_189) ;  /* 0xfffffffc00f08947 */ /* 0x008fea000383ffff */
[----:B------:R-:W-:Y:S05]  /*9a90*/  BRA `(.L_x_190) ;  /* 0xffffffb800307947 */ /* 0x000fea000383ffff */
.L_x_96:
[----:B------:R-:W-:Y:S07]  /*9aa0*/  MOV R0, UR21 ;  /* 0x0000001500007c02 */ /* 0x000fee0008000f00 */
.L_x_191:
[----:B-1----:R1:W3:Y:S02]  /*9ab0*/  SYNCS.PHASECHK.TRANS64.TRYWAIT P0, [R0+URZ+0x90], R9 ;  /* 0x00009009000075a7 */ /* 0x0022e400080011ff */
[----:B---3--:R-:W-:Y:S05]  /*9ac0*/  @!P0 NANOSLEEP.SYNCS 0x989680 ;  /* 0x009896800000895d */ /* 0x008fea0003900000 */
[----:B------:R-:W3:Y:S02]  /*9ad0*/  @!P0 SYNCS.PHASECHK.TRANS64 P0, [R0+URZ+0x90], R9 ;  /* 0x00009009000085a7 */ /* 0x000ee400080010ff */
[----:B---3--:R-:W-:Y:S05]  /*9ae0*/  @!P0 BRA `(.L_x_191) ;  /* 0xfffffffc00f08947 */ /* 0x008fea000383ffff */
[----:B------:R-:W-:Y:S05]  /*9af0*/  BRA `(.L_x_192) ;  /* 0xffffffb8008c7947 */ /* 0x000fea000383ffff */
.L_x_97:
[----:B------:R-:W-:Y:S07]  /*9b00*/  MOV R0, UR21 ;  /* 0x0000001500007c02 */ /* 0x000fee0008000f00 */
.L_x_193:
[----:B-1----:R1:W3:Y:S02]  /*9b10*/  SYNCS.PHASECHK.TRANS64.TRYWAIT P0, [R0+URZ+0x98], R9 ;  /* 0x00009809000075a7 */ /* 0x0022e400080011ff */
[----:B---3--:R-:W-:Y:S05]  /*9b20*/  @!P0 NANOSLEEP.SYNCS 0x989680 ;  /* 0x009896800000895d */ /* 0x008fea0003900000 */
[----:B------:R-:W3:Y:S02]  /*9b30*/  @!P0 SYNCS.PHASECHK.TRANS64 P0, [R0+URZ+0x98], R9 ;  /* 0x00009809000085a7 */ /* 0x000ee400080010ff */
[----:B---3--:R-:W-:Y:S05]  /*9b40*/  @!P0 BRA `(.L_x_193) ;  /* 0xfffffffc00f08947 */ /* 0x008fea000383ffff */
[----:B------:R-:W-:Y:S05]  /*9b50*/  BRA `(.L_x_194) ;  /* 0xffffffb800e87947 */ /* 0x000fea000383ffff */
.L_x_99:
[----:B------:R-:W-:-:S07]  /*9b60*/  MOV R0, UR21 ;  /* 0x0000001500007c02 */ /* 0x000fce0008000f00 */
.L_x_195:
[----:B-1----:R1:W4:Y:S02]  /*9b70*/  SYNCS.PHASECHK.TRANS64.TRYWAIT P0, [R0+URZ+0x80], R2 ;  /* 0x00008002000075a7 */ /* 0x00232400080011ff */
[----:B----4-:R-:W-:Y:S05]  /*9b80*/  @!P0 NANOSLEEP.SYNCS 0x989680 ;  /* 0x009896800000895d */ /* 0x010fea0003900000 */
[----:B------:R-:W4:Y:S02]  /*9b90*/  @!P0 SYNCS.PHASECHK.TRANS64 P0, [R0+URZ+0x80], R2 ;  /* 0x00008002000085a7 */ /* 0x000f2400080010ff */
[----:B----4-:R-:W-:Y:S05]  /*9ba0*/  @!P0 BRA `(.L_x_195) ;  /* 0xfffffffc00f08947 */ /* 0x010fea000383ffff */
[----:B------:R-:W-:Y:S05]  /*9bb0*/  BRA `(.L_x_196) ;  /* 0xffffffbc00747947 */ /* 0x000fea000383ffff */
.L_x_100:
[----:B-1----:R-:W-:-:S07]  /*9bc0*/  MOV R0, UR21 ;  /* 0x0000001500007c02 */ /* 0x002fce0008000f00 */
.L_x_197:
[----:B-1----:R1:W4:Y:S02]  /*9bd0*/  SYNCS.PHASECHK.TRANS64.TRYWAIT P0, [R0+URZ+0x88], R2 ;  /* 0x00008802000075a7 */ /* 0x00232400080011ff */
[----:B----4-:R-:W-:Y:S05]  /*9be0*/  @!P0 NANOSLEEP.SYNCS 0x989680 ;  /* 0x009896800000895d */ /* 0x010fea0003900000 */
[----:B------:R-:W4:Y:S02]  /*9bf0*/  @!P0 SYNCS.PHASECHK.TRANS64 P0, [R0+URZ+0x88], R2 ;  /* 0x00008802000085a7 */ /* 0x000f2400080010ff */
[----:B----4-:R-:W-:Y:S05]  /*9c00*/  @!P0 BRA `(.L_x_197) ;  /* 0xfffffffc00f08947 */ /* 0x010fea000383ffff */
[----:B------:R-:W-:Y:S05]  /*9c10*/  BRA `(.L_x_198) ;  /* 0xffffffbc00647947 */ /* 0x000fea000383ffff */
.L_x_101:
[----:B-1----:R-:W-:-:S07]  /*9c20*/  MOV R0, UR21 ;  /* 0x0000001500007c02 */ /* 0x002fce0008000f00 */
.L_x_199:
[----:B-1----:R1:W4:Y:S02]  /*9c30*/  SYNCS.PHASECHK.TRANS64.TRYWAIT P0, [R0+URZ+0x90], R2 ;  /* 0x00009002000075a7 */ /* 0x00232400080011ff */
[----:B----4-:R-:W-:Y:S05]  /*9c40*/  @!P0 NANOSLEEP.SYNCS 0x989680 ;  /* 0x009896800000895d */ /* 0x010fea0003900000 */
[----:B------:R-:W4:Y:S02]  /*9c50*/  @!P0 SYNCS.PHASECHK.TRANS64 P0, [R0+URZ+0x90], R2 ;  /* 0x00009002000085a7 */ /* 0x000f2400080010ff */
[----:B----4-:R-:W-:Y:S05]  /*9c60*/  @!P0 BRA `(.L_x_199) ;  /* 0xfffffffc00f08947 */ /* 0x010fea000383ffff */
[----:B------:R-:W-:Y:S05]  /*9c70*/  BRA `(.L_x_200) ;  /* 0xffffffbc00547947 */ /* 0x000fea000383ffff */
.L_x_103:
[----:B--2---:R2:W3:Y:S02]  /*9c80*/  SYNCS.PHASECHK.TRANS64.TRYWAIT P0, [R3+URZ+0xb0], R0 ;  /* 0x0000b000030075a7 */ /* 0x0044e400080011ff */
[----:B---3--:R-:W-:Y:S05]  /*9c90*/  @!P0 NANOSLEEP.SYNCS 0x989680 ;  /* 0x009896800000895d */ /* 0x008fea0003900000 */
[----:B------:R-:W3:Y:S02]  /*9ca0*/  @!P0 SYNCS.PHASECHK.TRANS64 P0, [R3+URZ+0xb0], R0 ;  /* 0x0000b000030085a7 */ /* 0x000ee400080010ff */
[----:B---3--:R-:W-:Y:S05]  /*9cb0*/  @!P0 BRA `(.L_x_103) ;  /* 0xfffffffc00f08947 */ /* 0x008fea000383ffff */
[----:B------:R-:W-:Y:S05]  /*9cc0*/  BRA `(.L_x_201) ;  /* 0xffffffc000187947 */ /* 0x000fea000383ffff */
.L_x_114:
[----:B-1----:R-:W-:Y:S04]  /*9cd0*/  MOV R2, UR43 ;  /* 0x0000002b00027c02 */ /* 0x002fe80008000f00 */
[----:B------:R1:W2:Y:S03]  /*9ce0*/  SYNCS.PHASECHK.TRANS64.TRYWAIT P0, [R2+URZ+0x60], R3 ;  /* 0x00006003020075a7 */ /* 0x0002a600080011ff */
[----:B--2---:R-:W-:Y:S05]  /*9cf0*/  @!P0 NANOSLEEP.SYNCS 0x989680 ;  /* 0x009896800000895d */ /* 0x004fea0003900000 */
[----:B------:R-:W2:Y:S02]  /*9d00*/  @!P0 SYNCS.PHASECHK.TRANS64 P0, [R2+URZ+0x60], R3 ;  /* 0x00006003020085a7 */ /* 0x000ea400080010ff */
[----:B--2---:R-:W-:Y:S05]  /*9d10*/  @!P0 BRA `(.L_x_114) ;  /* 0xfffffffc00ec8947 */ /* 0x004fea000383ffff */
[----:B------:R-:W-:Y:S05]  /*9d20*/  BRA `(.L_x_113) ;  /* 0xffffffcc00687947 */ /* 0x000fea000383ffff */
.L_x_116:
[----:B-1----:R1:W3:Y:S02]  /*9d30*/  SYNCS.PHASECHK.TRANS64.TRYWAIT P1, [R54+URZ+0xd0], R0 ;  /* 0x0000d000360075a7 */ /* 0x0022e400080211ff */
[----:B---3--:R-:W-:Y:S05]  /*9d40*/  @!P1 NANOSLEEP.SYNCS 0x989680 ;  /* 0x009896800000995d */ /* 0x008fea0003900000 */
[----:B------:R-:W3:Y:S02]  /*9d50*/  @!P1 SYNCS.PHASECHK.TRANS64 P1, [R54+URZ+0xd0], R0 ;  /* 0x0000d000360095a7 */ /* 0x000ee400080210ff */
[----:B---3--:R-:W-:Y:S05]  /*9d60*/  @!P1 BRA `(.L_x_116) ;  /* 0xfffffffc00f09947 */ /* 0x008fea000383ffff */
[----:B------:R-:W-:Y:S05]  /*9d70*/  BRA `(.L_x_115) ;  /* 0xffffffcc00887947 */ /* 0x000fea000383ffff */
.L_x_125:
[----:B--2---:R2:W3:Y:S02]  /*9d80*/  SYNCS.PHASECHK.TRANS64.TRYWAIT P0, [R2+URZ+0x60], R0 ;  /* 0x00006000020075a7 */ /* 0x0044e400080011ff */
[----:B---3--:R-:W-:Y:S05]  /*9d90*/  @!P0 NANOSLEEP.SYNCS 0x989680 ;  /* 0x009896800000895d */ /* 0x008fea0003900000 */
[----:B------:R-:W3:Y:S02]  /*9da0*/  @!P0 SYNCS.PHASECHK.TRANS64 P0, [R2+URZ+0x60], R0 ;  /* 0x00006000020085a7 */ /* 0x000ee400080010ff */
[----:B---3--:R-:W-:Y:S05]  /*9db0*/  @!P0 BRA `(.L_x_125) ;  /* 0xfffffffc00f08947 */ /* 0x008fea000383ffff */
[----:B------:R-:W-:Y:S05]  /*9dc0*/  BRA `(.L_x_124) ;  /* 0xffffffd400987947 */ /* 0x000fea000383ffff */
.L_x_133:
[----:B--2---:R2:W3:Y:S02]  /*9dd0*/  SYNCS.PHASECHK.TRANS64.TRYWAIT P0, [R2+URZ+0x60], R4 ;  /* 0x00006004020075a7 */ /* 0x0044e400080011ff */
[----:B---3--:R-:W-:Y:S05]  /*9de0*/  @!P0 NANOSLEEP.SYNCS 0x989680 ;  /* 0x009896800000895d */ /* 0x008fea0003900000 */
[----:B------:R-:W3:Y:S02]  /*9df0*/  @!P0 SYNCS.PHASECHK.TRANS64 P0, [R2+URZ+0x60], R4 ;  /* 0x00006004020085a7 */ /* 0x000ee400080010ff */
[----:B---3--:R-:W-:Y:S05]  /*9e00*/  @!P0 BRA `(.L_x_133) ;  /* 0xfffffffc00f08947 */ /* 0x008fea000383ffff */
[----:B------:R-:W-:Y:S05]  /*9e10*/  BRA `(.L_x_132) ;  /* 0xffffffdc00b87947 */ /* 0x000fea000383ffff */
.L_x_141:
[----:B--2---:R2:W3:Y:S02]  /*9e20*/  SYNCS.PHASECHK.TRANS64.TRYWAIT P0, [R3+URZ+0x60], R0 ;  /* 0x00006000030075a7 */ /* 0x0044e400080011ff */
[----:B---3--:R-:W-:Y:S05]  /*9e30*/  @!P0 NANOSLEEP.SYNCS 0x989680 ;  /* 0x009896800000895d */ /* 0x008fea0003900000 */
[----:B------:R-:W3:Y:S02]  /*9e40*/  @!P0 SYNCS.PHASECHK.TRANS64 P0, [R3+URZ+0x60], R0 ;  /* 0x00006000030085a7 */ /* 0x000ee400080010ff */
[----:B---3--:R-:W-:Y:S05]  /*9e50*/  @!P0 BRA `(.L_x_141) ;  /* 0xfffffffc00f08947 */ /* 0x008fea000383ffff */
[----:B------:R-:W-:Y:S05]  /*9e60*/  BRA `(.L_x_140) ;  /* 0xffffffe400d87947 */ /* 0x000fea000383ffff */
        .weak           $__internal_0_$__cuda_sm10x_tcgen05_guardrail_trap_col_being_dealloced_not_returned_by_alloc
        .type           $__internal_0_$__cuda_sm10x_tcgen05_guardrail_trap_col_being_dealloced_not_returned_by_alloc,@function
        .size           $__internal_0_$__cuda_sm10x_tcgen05_guardrail_trap_col_being_dealloced_not_returned_by_alloc,($__internal_1_$__cuda_sm10x_tcgen05_guardrail_trap_phase_invalid_during_alloc - $__internal_0_$__cuda_sm10x_tcgen05_guardrail_trap_col_being_dealloced_not_returned_by_alloc)
$__internal_0_$__cuda_sm10x_tcgen05_guardrail_trap_col_being_dealloced_not_returned_by_alloc:
[----:B------:R-:W-:Y:S05]  /*9e70*/  BPT.TRAP 0x1 ;  /* 0x000000040000795c */ /* 0x000fea0000300000 */
[----:B------:R-:W-:-:S04]  /*9e80*/  HFMA2 R3, -RZ, RZ, 0, 0 ;  /* 0x00000000ff037431 */ /* 0x000fc800000001ff */
[----:B------:R-:W-:Y:S05]  /*9e90*/  RET.REL.NODEC R2 `(_ZN7cutlass13device_kernelINS_4gemm6kernel13GemmUniversalIN4cute5tupleIJiiiiEEENS1_10collective13CollectiveMmaINS1_35MainloopSm100TmaUmmaWarpSpecializedILi6ELi2ELi4ENS5_IJNS4_1CILi4EEENSA_ILi2EEENSA_ILi1EEEEEEEENS5_IJNSA_ILi128EEESG_NSA_ILi64EEEEEENS_6half_tENS5_IJlSD_lEEESJ_SK_NS4_8TiledMMAINS4_8MMA_AtomIJNS4_26SM100_MMA_F16BF16_2x1SM_SSISJ_SJ_fLi128ELi128ELNS4_4UMMA5MajorE0ELSP_0ELNSO_7ScaleInE0ELSQ_0EEEEEENS4_6LayoutINS5_IJSD_SD_SD_EEENS5_IJNSA_ILi0EEESV_SV_EEEEENS5_IJNS4_10UnderscoreESY_SY_EEEEENS4_28SM100_TMA_2SM_LOAD_MULTICASTENS4_14ComposedLayoutINS4_7SwizzleILi3ELi4ELi3EEENS4_18smem_ptr_flag_bitsILi16EEENST_INS5_IJNSA_ILi8EEESH_EEENS5_IJSH_SD_EEEEEEEvNS4_8identityES11_S1B_vS1C_EENS_8epilogue10collective18CollectiveEpilogueINS1E_23Sm100TmaWarpSpecializedILi4ELi2ELi16ELb1ELb0EEEJNS5_IJSH_SG_SH_EEENS5_IJNST_ISH_SD_EENST_INS5_IJNSA_ILi16EEESC_EEENS5_IJSD_SH_EEEEEEEESJ_SK_SJ_SK_NS1E_6fusion15FusionCallbacksIS1I_NS1Q_17LinearCombinationISJ_fSJ_fLNS_15FloatRoundStyleE2EEES1J_S1P_JEEENS4_5SM1004TMEM4LOAD26SM100_TMEM_LOAD_32dp32b16xENS4_13SM90_TMA_LOADENS12_INS13_ILi1ELi4ELi3EEES16_NST_INS5_IJS17_S1L_EEENS5_IJS1L_SD_EEEEEEENS4_39AutoVectorizingCopyWithAssumedAlignmentILi128EEENS4_14SM90_TMA_STOREES25_S27_S27_EEEvvEEEEvNT_6ParamsE) ;  /* 0xffffff6002587950 */ /* 0x000fea0003c3ffff */
        .weak           $__internal_1_$__cuda_sm10x_tcgen05_guardrail_trap_phase_invalid_during_alloc
        .type           $__internal_1_$__cuda_sm10x_tcgen05_guardrail_trap_phase_invalid_during_alloc,@function
        .size           $__internal_1_$__cuda_sm10x_tcgen05_guardrail_trap_phase_invalid_during_alloc,($__internal_2_$__cuda_sm10x_tcgen05_guardrail_trap_unallocated_columns_being_dealloced - $__internal_1_$__cuda_sm10x_tcgen05_guardrail_trap_phase_invalid_during_alloc)
$__internal_1_$__cuda_sm10x_tcgen05_guardrail_trap_phase_invalid_during_alloc:
[----:B------:R-:W-:Y:S05]  /*9ea0*/  BPT.TRAP 0x1 ;  /* 0x000000040000795c */ /* 0x000fea0000300000 */
[----:B------:R-:W-:-:S04]  /*9eb0*/  MOV R5, 0x0 ;  /* 0x0000000000057802 */ /* 0x000fc80000000f00 */
[----:B------:R-:W-:Y:S05]  /*9ec0*/  RET.REL.NODEC R4 `(_ZN7cutlass13device_kernelINS_4gemm6kernel13GemmUniversalIN4cute5tupleIJiiiiEEENS1_10collective13CollectiveMmaINS1_35MainloopSm100TmaUmmaWarpSpecializedILi6ELi2ELi4ENS5_IJNS4_1CILi4EEENSA_ILi2EEENSA_ILi1EEEEEEEENS5_IJNSA_ILi128EEESG_NSA_ILi64EEEEEENS_6half_tENS5_IJlSD_lEEESJ_SK_NS4_8TiledMMAINS4_8MMA_AtomIJNS4_26SM100_MMA_F16BF16_2x1SM_SSISJ_SJ_fLi128ELi128ELNS4_4UMMA5MajorE0ELSP_0ELNSO_7ScaleInE0ELSQ_0EEEEEENS4_6LayoutINS5_IJSD_SD_SD_EEENS5_IJNSA_ILi0EEESV_SV_EEEEENS5_IJNS4_10UnderscoreESY_SY_EEEEENS4_28SM100_TMA_2SM_LOAD_MULTICASTENS4_14ComposedLayoutINS4_7SwizzleILi3ELi4ELi3EEENS4_18smem_ptr_flag_bitsILi16EEENST_INS5_IJNSA_ILi8EEESH_EEENS5_IJSH_SD_EEEEEEEvNS4_8identityES11_S1B_vS1C_EENS_8epilogue10collective18CollectiveEpilogueINS1E_23Sm100TmaWarpSpecializedILi4ELi2ELi16ELb1ELb0EEEJNS5_IJSH_SG_SH_EEENS5_IJNST_ISH_SD_EENST_INS5_IJNSA_ILi16EEESC_EEENS5_IJSD_SH_EEEEEEEESJ_SK_SJ_SK_NS1E_6fusion15FusionCallbacksIS1I_NS1Q_17LinearCombinationISJ_fSJ_fLNS_15FloatRoundStyleE2EEES1J_S1P_JEEENS4_5SM1004TMEM4LOAD26SM100_TMEM_LOAD_32dp32b16xENS4_13SM90_TMA_LOADENS12_INS13_ILi1ELi4ELi3EEES16_NST_INS5_IJS17_S1L_EEENS5_IJS1L_SD_EEEEEEENS4_39AutoVectorizingCopyWithAssumedAlignmentILi128EEENS4_14SM90_TMA_STOREES25_S27_S27_EEEvvEEEEvNT_6ParamsE) ;  /* 0xffffff60044c7950 */ /* 0x000fea0003c3ffff */
        .weak           $__internal_2_$__cuda_sm10x_tcgen05_guardrail_trap_unallocated_columns_being_dealloced
        .type           $__internal_2_$__cuda_sm10x_tcgen05_guardrail_trap_unallocated_columns_being_dealloced,@function
        .size           $__internal_2_$__cuda_sm10x_tcgen05_guardrail_trap_unallocated_columns_being_dealloced,(.L_x_203 - $__internal_2_$__cuda_sm10x_tcgen05_guardrail_trap_unallocated_columns_being_dealloced)
$__internal_2_$__cuda_sm10x_tcgen05_guardrail_trap_unallocated_columns_being_dealloced:
[----:B------:R-:W-:Y:S05]  /*9ed0*/  BPT.TRAP 0x1 ;  /* 0x000000040000795c */ /* 0x000fea0000300000 */
[----:B------:R-:W-:-:S04]  /*9ee0*/  HFMA2 R3, -RZ, RZ, 0, 0 ;  /* 0x00000000ff037431 */ /* 0x000fc800000001ff */
[----:B------:R-:W-:Y:S05]  /*9ef0*/  RET.REL.NODEC R2 `(_ZN7cutlass13device_kernelINS_4gemm6kernel13GemmUniversalIN4cute5tupleIJiiiiEEENS1_10collective13CollectiveMmaINS1_35MainloopSm100TmaUmmaWarpSpecializedILi6ELi2ELi4ENS5_IJNS4_1CILi4EEENSA_ILi2EEENSA_ILi1EEEEEEEENS5_IJNSA_ILi128EEESG_NSA_ILi64EEEEEENS_6half_tENS5_IJlSD_lEEESJ_SK_NS4_8TiledMMAINS4_8MMA_AtomIJNS4_26SM100_MMA_F16BF16_2x1SM_SSISJ_SJ_fLi128ELi128ELNS4_4UMMA5MajorE0ELSP_0ELNSO_7ScaleInE0ELSQ_0EEEEEENS4_6LayoutINS5_IJSD_SD_SD_EEENS5_IJNSA_ILi0EEESV_SV_EEEEENS5_IJNS4_10UnderscoreESY_SY_EEEEENS4_28SM100_TMA_2SM_LOAD_MULTICASTENS4_14ComposedLayoutINS4_7SwizzleILi3ELi4ELi3EEENS4_18smem_ptr_flag_bitsILi16EEENST_INS5_IJNSA_ILi8EEESH_EEENS5_IJSH_SD_EEEEEEEvNS4_8identityES11_S1B_vS1C_EENS_8epilogue10collective18CollectiveEpilogueINS1E_23Sm100TmaWarpSpecializedILi4ELi2ELi16ELb1ELb0EEEJNS5_IJSH_SG_SH_EEENS5_IJNST_ISH_SD_EENST_INS5_IJNSA_ILi16EEESC_EEENS5_IJSD_SH_EEEEEEEESJ_SK_SJ_SK_NS1E_6fusion15FusionCallbacksIS1I_NS1Q_17LinearCombinationISJ_fSJ_fLNS_15FloatRoundStyleE2EEES1J_S1P_JEEENS4_5SM1004TMEM4LOAD26SM100_TMEM_LOAD_32dp32b16xENS4_13SM90_TMA_LOADENS12_INS13_ILi1ELi4ELi3EEES16_NST_INS5_IJS17_S1L_EEENS5_IJS1L_SD_EEEEEEENS4_39AutoVectorizingCopyWithAssumedAlignmentILi128EEENS4_14SM90_TMA_STOREES25_S27_S27_EEEvvEEEEvNT_6ParamsE) ;  /* 0xffffff6002407950 */ /* 0x000fea0003c3ffff */
.L_x_202:
[----:B------:R-:W-:-:S00]  /*9f00*/  BRA `(.L_x_202) ;  /* 0xfffffffc00fc7947 */ /* 0x000fc0000383ffff */
[----:B------:R-:W-:-:S00]  /*9f10*/  NOP ;  /* 0x0000000000007918 */ /* 0x000fc00000000000 */
        /* <DEDUP_REMOVED lines=14> */
.L_x_203:


//--------------------- .nv.global.init           --------------------------
	.section	.nv.global.init,"aw",@progbits
.nv.global.init:
	.type		$str$27,@object
	.size		$str$27,($str$28 - $str$27)
$str$27:
        /*0000*/ 	.byte	0x28, 0x61, 0x64, 0x64, 0x72, 0x65, 0x73, 0x73, 0x20, 0x26, 0x20, 0x6d, 0x61, 0x73, 0x6b, 0x29
        /*0010*/ 	.byte	0x20, 0x3d, 0x3d, 0x20, 0x30, 0x00
	.type		$str$28,@object
	.size		$str$28,($str$26 - $str$28)
$str$28:
        /*0016*/ 	.byte	0x2f, 0x74, 0x6d, 0x70, 0x2f, 0x63, 0x75, 0x74, 0x6c, 0x61, 0x73, 0x73, 0x5f, 0x73, 0x77, 0x65
        /*0026*/ 	.byte	0x65, 0x70, 0x5f, 0x73, 0x72, 0x63, 0x2f, 0x69, 0x6e, 0x63, 0x6c, 0x75, 0x64, 0x65, 0x2f, 0x63
        /*0036*/ 	.byte	0x75, 0x74, 0x65, 0x2f, 0x70, 0x6f, 0x69, 0x6e, 0x74, 0x65, 0x72, 0x5f, 0x66, 0x6c, 0x61, 0x67
        /*0046*/ 	.byte	0x67, 0x65, 0x64, 0x2e, 0x68, 0x70, 0x70, 0x00
	.type		$str$26,@object
	.size		$str$26,($str$25 - $str$26)
$str$26:
        /*004e*/ 	.byte	0x2f, 0x74, 0x6d, 0x70, 0x2f, 0x63, 0x75, 0x74, 0x6c, 0x61, 0x73, 0x73, 0x5f, 0x73, 0x77, 0x65
        /*005e*/ 	.byte	0x65, 0x70, 0x5f, 0x73, 0x72, 0x63, 0x2f, 0x69, 0x6e, 0x63, 0x6c, 0x75, 0x64, 0x65, 0x2f, 0x63
        /*006e*/ 	.byte	0x75, 0x74, 0x65, 0x2f, 0x61, 0x74, 0x6f, 0x6d, 0x2f, 0x63, 0x6f, 0x70, 0x79, 0x5f, 0x74, 0x72
        /*007e*/ 	.byte	0x61, 0x69, 0x74, 0x73, 0x5f, 0x73, 0x6d, 0x31, 0x30, 0x30, 0x2e, 0x68, 0x70, 0x70, 0x00
	.type		$str$25,@object
	.size		$str$25,(__unnamed_1 - $str$25)
$str$25:
        /*008d*/ 	.byte	0x28, 0x28, 0x75, 0x69, 0x6e, 0x74, 0x33, 0x32, 0x5f, 0x74, 0x28, 0x74, 0x68, 0x72, 0x65, 0x61
        /*009d*/ 	.byte	0x64, 0x49, 0x64, 0x78, 0x2e, 0x78, 0x29, 0x20, 0x2f, 0x20, 0x33, 0x32, 0x29, 0x20, 0x25, 0x20
        /*00ad*/ 	.byte	0x34, 0x29, 0x20, 0x3d, 0x3d, 0x20, 0x28, 0x28, 0x28, 0x74, 0x6d, 0x65, 0x6d, 0x5f, 0x61, 0x64
        /*00bd*/ 	.byte	0x64, 0x72, 0x20, 0x3e, 0x3e, 0x20, 0x31, 0x36, 0x29, 0x20, 0x2f, 0x20, 0x33, 0x32, 0x29, 0x20
        /*00cd*/ 	.byte	0x25, 0x20, 0x34, 0x29, 0x00
	.type		__unnamed_1,@object
	.size		__unnamed_1,(__unnamed_2 - __unnamed_1)
__unnamed_1:
        /*00d2*/ 	.byte	0x61, 0x75, 0x74, 0x6f, 0x20, 0x63, 0x75, 0x74, 0x65, 0x3a, 0x3a, 0x61, 0x73, 0x5f, 0x70, 0x6f
        /* <DEDUP_REMOVED lines=24> */
        /*0262*/ 	.byte	0x34, 0x38, 0x3e, 0x3e, 0x3e, 0x3e, 0x5d, 0x00
	.type		__unnamed_2,@object
	.size		__unnamed_2,(.L_2 - __unnamed_2)
__unnamed_2:
        /* <DEDUP_REMOVED lines=40> */
        /*04ea*/ 	.byte	0x3a, 0x3a, 0x43, 0x3c, 0x30, 0x3e, 0x3e, 0x3e, 0x3e, 0x5d, 0x00
.L_2:


//--------------------- .nv.shared._ZN7cutlass13device_kernelINS_4gemm6kernel13GemmUniversalIN4cute5tupleIJiiiiEEENS1_10collective13CollectiveMmaINS1_35MainloopSm100TmaUmmaWarpSpecializedILi6ELi2ELi4ENS5_IJNS4_1CILi4EEENSA_ILi2EEENSA_ILi1EEEEEEEENS5_IJNSA_ILi128EEESG_NSA_ILi64EEEEEENS_6half_tENS5_IJlSD_lEEESJ_SK_NS4_8TiledMMAINS4_8MMA_AtomIJNS4_26SM100_MMA_F16BF16_2x1SM_SSISJ_SJ_fLi128ELi128ELNS4_4UMMA5MajorE0ELSP_0ELNSO_7ScaleInE0ELSQ_0EEEEEENS4_6LayoutINS5_IJSD_SD_SD_EEENS5_IJNSA_ILi0EEESV_SV_EEEEENS5_IJNS4_10UnderscoreESY_SY_EEEEENS4_28SM100_TMA_2SM_LOAD_MULTICASTENS4_14ComposedLayoutINS4_7SwizzleILi3ELi4ELi3EEENS4_18smem_ptr_flag_bitsILi16EEENST_INS5_IJNSA_ILi8EEESH_EEENS5_IJSH_SD_EEEEEEEvNS4_8identityES11_S1B_vS1C_EENS_8epilogue10collective18CollectiveEpilogueINS1E_23Sm100TmaWarpSpecializedILi4ELi2ELi16ELb1ELb0EEEJNS5_IJSH_SG_SH_EEENS5_IJNST_ISH_SD_EENST_INS5_IJNSA_ILi16EEESC_EEENS5_IJSD_SH_EEEEEEEESJ_SK_SJ_SK_NS1E_6fusion15FusionCallbacksIS1I_NS1Q_17LinearCombinationISJ_fSJ_fLNS_15FloatRoundStyleE2EEES1J_S1P_JEEENS4_5SM1004TMEM4LOAD26SM100_TMEM_LOAD_32dp32b16xENS4_13SM90_TMA_LOADENS12_INS13_ILi1ELi4ELi3EEES16_NST_INS5_IJS17_S1L_EEENS5_IJS1L_SD_EEEEEEENS4_39AutoVectorizingCopyWithAssumedAlignmentILi128EEENS4_14SM90_TMA_STOREES25_S27_S27_EEEvvEEEEvNT_6ParamsE --------------------------
	.section	.nv.shared._ZN7cutlass13device_kernelINS_4gemm6kernel13GemmUniversalIN4cute5tupleIJiiiiEEENS1_10collective13CollectiveMmaINS1_35MainloopSm100TmaUmmaWarpSpecializedILi6ELi2ELi4ENS5_IJNS4_1CILi4EEENSA_ILi2EEENSA_ILi1EEEEEEEENS5_IJNSA_ILi128EEESG_NSA_ILi64EEEEEENS_6half_tENS5_IJlSD_lEEESJ_SK_NS4_8TiledMMAINS4_8MMA_AtomIJNS4_26SM100_MMA_F16BF16_2x1SM_SSISJ_SJ_fLi128ELi128ELNS4_4UMMA5MajorE0ELSP_0ELNSO_7ScaleInE0ELSQ_0EEEEEENS4_6LayoutINS5_IJSD_SD_SD_EEENS5_IJNSA_ILi0EEESV_SV_EEEEENS5_IJNS4_10UnderscoreESY_SY_EEEEENS4_28SM100_TMA_2SM_LOAD_MULTICASTENS4_14ComposedLayoutINS4_7SwizzleILi3ELi4ELi3EEENS4_18smem_ptr_flag_bitsILi16EEENST_INS5_IJNSA_ILi8EEESH_EEENS5_IJSH_SD_EEEEEEEvNS4_8identityES11_S1B_vS1C_EENS_8epilogue10collective18CollectiveEpilogueINS1E_23Sm100TmaWarpSpecializedILi4ELi2ELi16ELb1ELb0EEEJNS5_IJSH_SG_SH_EEENS5_IJNST_ISH_SD_EENST_INS5_IJNSA_ILi16EEESC_EEENS5_IJSD_SH_EEEEEEEESJ_SK_SJ_SK_NS1E_6fusion15FusionCallbacksIS1I_NS1Q_17LinearCombinationISJ_fSJ_fLNS_15FloatRoundStyleE2EEES1J_S1P_JEEENS4_5SM1004TMEM4LOAD26SM100_TMEM_LOAD_32dp32b16xENS4_13SM90_TMA_LOADENS12_INS13_ILi1ELi4ELi3EEES16_NST_INS5_IJS17_S1L_EEENS5_IJS1L_SD_EEEEEEENS4_39AutoVectorizingCopyWithAssumedAlignmentILi128EEENS4_14SM90_TMA_STOREES25_S27_S27_EEEvvEEEEvNT_6ParamsE,"aw",@nobits
	.sectionflags	@""
	.align	16
	.zero		1024


//--------------------- .nv.shared.reserved.0     --------------------------
	.section	.nv.shared.reserved.0,"aw",@nobits
	.weak		__nv_reservedSMEM_offset_0_alias
	.size		__nv_reservedSMEM_offset_0_alias, 0, 64
	.other		__nv_reservedSMEM_offset_0_alias,@"STO_CUDA_RESERVED_SHARED STV_DEFAULT"
__nv_reservedSMEM_offset_0_alias:
	.zero		0
.nv.shared.reserved.0:
	.zero		64
	.weak		__nv_reservedSMEM_tcgen05_partition
	.type		__nv_reservedSMEM_tcgen05_partition,@object
	.size		__nv_reservedSMEM_tcgen05_partition,(.L_0 - __nv_reservedSMEM_tcgen05_partition)
__nv_reservedSMEM_tcgen05_partition:
	.zero		32
.L_0:


//--------------------- .nv.global                --------------------------
	.section	.nv.global,"aw",@nobits
.nv.global:
	.type		_ZN40_INTERNAL_b06f85fb_4_k_cu_210d949f_360844cute1_E,@object
	.size		_ZN40_INTERNAL_b06f85fb_4_k_cu_210d949f_360844cute1_E,(_ZN40_INTERNAL_b06f85fb_4_k_cu_210d949f_360844cuda3std3__45__cpo6cbeginE - _ZN40_INTERNAL_b06f85fb_4_k_cu_210d949f_360844cute1_E)
_ZN40_INTERNAL_b06f85fb_4_k_cu_210d949f_360844cute1_E:
	.zero		1
	.type		_ZN40_INTERNAL_b06f85fb_4_k_cu_210d949f_360844cuda3std3__45__cpo6cbeginE,@object
	.size		_ZN40_INTERNAL_b06f85fb_4_k_cu_210d949f_360844cuda3std3__45__cpo6cbeginE,(_ZN40_INTERNAL_b06f85fb_4_k_cu_210d949f_360844cuda3std3__48in_placeE - _ZN40_INTERNAL_b06f85fb_4_k_cu_210d949f_360844cuda3std3__45__cpo6cbeginE)
_ZN40_INTERNAL_b06f85fb_4_k_cu_210d949f_360844cuda3std3__45__cpo6cbeginE:
	.zero		1
	.type		_ZN40_INTERNAL_b06f85fb_4_k_cu_210d949f_360844cuda3std3__48in_placeE,@object
	.size		_ZN40_INTERNAL_b06f85fb_4_k_cu_210d949f_360844cuda3std3__48in_placeE,(_ZN40_INTERNAL_b06f85fb_4_k_cu_210d949f_360844cuda3std6ranges3__45__cpo9iter_moveE - _ZN40_INTERNAL_b06f85fb_4_k_cu_210d949f_360844cuda3std3__48in_placeE)
_ZN40_INTERNAL_b06f85fb_4_k_cu_210d949f_360844cuda3std3__48in_placeE:
	.zero		1
	.type		_ZN40_INTERNAL_b06f85fb_4_k_cu_210d949f_360844cuda3std6ranges3__45__cpo9iter_moveE,@object
	.size		_ZN40_INTERNAL_b06f85fb_4_k_cu_210d949f_360844cuda3std6ranges3__45__cpo9iter_moveE,(_ZN40_INTERNAL_b06f85fb_4_k_cu_210d949f_360844cuda3std3__45__cpo5beginE - _ZN40_INTERNAL_b06f85fb_4_k_cu_210d949f_360844cuda3std6ranges3__45__cpo9iter_moveE)
_ZN40_INTERNAL_b06f85fb_4_k_cu_210d949f_360844cuda3std6ranges3__45__cpo9iter_moveE:
	.zero		1
	.type		_ZN40_INTERNAL_b06f85fb_4_k_cu_210d949f_360844cuda3std3__45__cpo5beginE,@object
	.size		_ZN40_INTERNAL_b06f85fb_4_k_cu_210d949f_360844cuda3std3__45__cpo5beginE,(_ZN40_INTERNAL_b06f85fb_4_k_cu_210d949f_360844cuda3std3__442_GLOBAL__N__b06f85fb_4_k_cu_210d949f_360846ignoreE - _ZN40_INTERNAL_b06f85fb_4_k_cu_210d949f_360844cuda3std3__45__cpo5beginE)
_ZN40_INTERNAL_b06f85fb_4_k_cu_210d949f_360844cuda3std3__45__cpo5beginE:
	.zero		1
	.type		_ZN40_INTERNAL_b06f85fb_4_k_cu_210d949f_360844cuda3std3__442_GLOBAL__N__b06f85fb_4_k_cu_210d949f_360846ignoreE,@object
	.size		_ZN40_INTERNAL_b06f85fb_4_k_cu_210d949f_360844cuda3std3__442_GLOBAL__N__b06f85fb_4_k_cu_210d949f_360846ignoreE,(_ZN40_INTERNAL_b06f85fb_4_k_cu_210d949f_360844cute7productE - _ZN40_INTERNAL_b06f85fb_4_k_cu_210d949f_360844cuda3std3__442_GLOBAL__N__b06f85fb_4_k_cu_210d949f_360846ignoreE)
_ZN40_INTERNAL_b06f85fb_4_k_cu_210d949f_360844cuda3std3__442_GLOBAL__N__b06f85fb_4_k_cu_210d949f_360846ignoreE:
	.zero		1
	.type		_ZN40_INTERNAL_b06f85fb_4_k_cu_210d949f_360844cute7productE,@object
	.size		_ZN40_INTERNAL_b06f85fb_4_k_cu_210d949f_360844cute7productE,(_ZN40_INTERNAL_b06f85fb_4_k_cu_210d949f_360844cuda3std3__45__cpo3endE - _ZN40_INTERNAL_b06f85fb_4_k_cu_210d949f_360844cute7productE)
_ZN40_INTERNAL_b06f85fb_4_k_cu_210d949f_360844cute7productE:
	.zero		1
	.type		_ZN40_INTERNAL_b06f85fb_4_k_cu_210d949f_360844cuda3std3__45__cpo3endE,@object
	.size		_ZN40_INTERNAL_b06f85fb_4_k_cu_210d949f_360844cuda3std3__45__cpo3endE,(_ZN40_INTERNAL_b06f85fb_4_k_cu_210d949f_360844cuda3std3__419piecewise_constructE - _ZN40_INTERNAL_b06f85fb_4_k_cu_210d949f_360844cuda3std3__45__cpo3endE)
_ZN40_INTERNAL_b06f85fb_4_k_cu_210d949f_360844cuda3std3__45__cpo3endE:
	.zero		1
	.type		_ZN40_INTERNAL_b06f85fb_4_k_cu_210d949f_360844cuda3std3__419piecewise_constructE,@object
	.size		_ZN40_INTERNAL_b06f85fb_4_k_cu_210d949f_360844cuda3std3__419piecewise_constructE,(_ZN40_INTERNAL_b06f85fb_4_k_cu_210d949f_360844cuda3std3__45__cpo4cendE - _ZN40_INTERNAL_b06f85fb_4_k_cu_210d949f_360844cuda3std3__419piecewise_constructE)
_ZN40_INTERNAL_b06f85fb_4_k_cu_210d949f_360844cuda3std3__419piecewise_constructE:
	.zero		1
	.type		_ZN40_INTERNAL_b06f85fb_4_k_cu_210d949f_360844cuda3std3__45__cpo4cendE,@object
	.size		_ZN40_INTERNAL_b06f85fb_4_k_cu_210d949f_360844cuda3std3__45__cpo4cendE,(_ZN40_INTERNAL_b06f85fb_4_k_cu_210d949f_360844cuda3std6ranges3__45__cpo4swapE - _ZN40_INTERNAL_b06f85fb_4_k_cu_210d949f_360844cuda3std3__45__cpo4cendE)
_ZN40_INTERNAL_b06f85fb_4_k_cu_210d949f_360844cuda3std3__45__cpo4cendE:
	.zero		1
	.type		_ZN40_INTERNAL_b06f85fb_4_k_cu_210d949f_360844cuda3std6ranges3__45__cpo4swapE,@object
	.size		_ZN40_INTERNAL_b06f85fb_4_k_cu_210d949f_360844cuda3std6ranges3__45__cpo4swapE,(.L_10 - _ZN40_INTERNAL_b06f85fb_4_k_cu_210d949f_360844cuda3std6ranges3__45__cpo4swapE)
_ZN40_INTERNAL_b06f85fb_4_k_cu_210d949f_360844cuda3std6ranges3__45__cpo4swapE:
	.zero		1
.L_10:


//--------------------- .nv.constant0._ZN7cutlass13device_kernelINS_4gemm6kernel13GemmUniversalIN4cute5tupleIJiiiiEEENS1_10collective13CollectiveMmaINS1_35MainloopSm100TmaUmmaWarpSpecializedILi6ELi2ELi4ENS5_IJNS4_1CILi4EEENSA_ILi2EEENSA_ILi1EEEEEEEENS5_IJNSA_ILi128EEESG_NSA_ILi64EEEEEENS_6half_tENS5_IJlSD_lEEESJ_SK_NS4_8TiledMMAINS4_8MMA_AtomIJNS4_26SM100_MMA_F16BF16_2x1SM_SSISJ_SJ_fLi128ELi128ELNS4_4UMMA5MajorE0ELSP_0ELNSO_7ScaleInE0ELSQ_0EEEEEENS4_6LayoutINS5_IJSD_SD_SD_EEENS5_IJNSA_ILi0EEESV_SV_EEEEENS5_IJNS4_10UnderscoreESY_SY_EEEEENS4_28SM100_TMA_2SM_LOAD_MULTICASTENS4_14ComposedLayoutINS4_7SwizzleILi3ELi4ELi3EEENS4_18smem_ptr_flag_bitsILi16EEENST_INS5_IJNSA_ILi8EEESH_EEENS5_IJSH_SD_EEEEEEEvNS4_8identityES11_S1B_vS1C_EENS_8epilogue10collective18CollectiveEpilogueINS1E_23Sm100TmaWarpSpecializedILi4ELi2ELi16ELb1ELb0EEEJNS5_IJSH_SG_SH_EEENS5_IJNST_ISH_SD_EENST_INS5_IJNSA_ILi16EEESC_EEENS5_IJSD_SH_EEEEEEEESJ_SK_SJ_SK_NS1E_6fusion15FusionCallbacksIS1I_NS1Q_17LinearCombinationISJ_fSJ_fLNS_15FloatRoundStyleE2EEES1J_S1P_JEEENS4_5SM1004TMEM4LOAD26SM100_TMEM_LOAD_32dp32b16xENS4_13SM90_TMA_LOADENS12_INS13_ILi1ELi4ELi3EEES16_NST_INS5_IJS17_S1L_EEENS5_IJS1L_SD_EEEEEEENS4_39AutoVectorizingCopyWithAssumedAlignmentILi128EEENS4_14SM90_TMA_STOREES25_S27_S27_EEEvvEEEEvNT_6ParamsE --------------------------
	.section	.nv.constant0._ZN7cutlass13device_kernelINS_4gemm6kernel13GemmUniversalIN4cute5tupleIJiiiiEEENS1_10collective13CollectiveMmaINS1_35MainloopSm100TmaUmmaWarpSpecializedILi6ELi2ELi4ENS5_IJNS4_1CILi4EEENSA_ILi2EEENSA_ILi1EEEEEEEENS5_IJNSA_ILi128EEESG_NSA_ILi64EEEEEENS_6half_tENS5_IJlSD_lEEESJ_SK_NS4_8TiledMMAINS4_8MMA_AtomIJNS4_26SM100_MMA_F16BF16_2x1SM_SSISJ_SJ_fLi128ELi128ELNS4_4UMMA5MajorE0ELSP_0ELNSO_7ScaleInE0ELSQ_0EEEEEENS4_6LayoutINS5_IJSD_SD_SD_EEENS5_IJNSA_ILi0EEESV_SV_EEEEENS5_IJNS4_10UnderscoreESY_SY_EEEEENS4_28SM100_TMA_2SM_LOAD_MULTICASTENS4_14ComposedLayoutINS4_7SwizzleILi3ELi4ELi3EEENS4_18smem_ptr_flag_bitsILi16EEENST_INS5_IJNSA_ILi8EEESH_EEENS5_IJSH_SD_EEEEEEEvNS4_8identityES11_S1B_vS1C_EENS_8epilogue10collective18CollectiveEpilogueINS1E_23Sm100TmaWarpSpecializedILi4ELi2ELi16ELb1ELb0EEEJNS5_IJSH_SG_SH_EEENS5_IJNST_ISH_SD_EENST_INS5_IJNSA_ILi16EEESC_EEENS5_IJSD_SH_EEEEEEEESJ_SK_SJ_SK_NS1E_6fusion15FusionCallbacksIS1I_NS1Q_17LinearCombinationISJ_fSJ_fLNS_15FloatRoundStyleE2EEES1J_S1P_JEEENS4_5SM1004TMEM4LOAD26SM100_TMEM_LOAD_32dp32b16xENS4_13SM90_TMA_LOADENS12_INS13_ILi1ELi4ELi3EEES16_NST_INS5_IJS17_S1L_EEENS5_IJS1L_SD_EEEEEEENS4_39AutoVectorizingCopyWithAssumedAlignmentILi128EEENS4_14SM90_TMA_STOREES25_S27_S27_EEEvvEEEEvNT_6ParamsE,"a",@progbits
	.sectionflags	@""
	.align	4
.nv.constant0._ZN7cutlass13device_kernelINS_4gemm6kernel13GemmUniversalIN4cute5tupleIJiiiiEEENS1_10collective13CollectiveMmaINS1_35MainloopSm100TmaUmmaWarpSpecializedILi6ELi2ELi4ENS5_IJNS4_1CILi4EEENSA_ILi2EEENSA_ILi1EEEEEEEENS5_IJNSA_ILi128EEESG_NSA_ILi64EEEEEENS_6half_tENS5_IJlSD_lEEESJ_SK_NS4_8TiledMMAINS4_8MMA_AtomIJNS4_26SM100_MMA_F16BF16_2x1SM_SSISJ_SJ_fLi128ELi128ELNS4_4UMMA5MajorE0ELSP_0ELNSO_7ScaleInE0ELSQ_0EEEEEENS4_6LayoutINS5_IJSD_SD_SD_EEENS5_IJNSA_ILi0EEESV_SV_EEEEENS5_IJNS4_10UnderscoreESY_SY_EEEEENS4_28SM100_TMA_2SM_LOAD_MULTICASTENS4_14ComposedLayoutINS4_7SwizzleILi3ELi4ELi3EEENS4_18smem_ptr_flag_bitsILi16EEENST_INS5_IJNSA_ILi8EEESH_EEENS5_IJSH_SD_EEEEEEEvNS4_8identityES11_S1B_vS1C_EENS_8epilogue10collective18CollectiveEpilogueINS1E_23Sm100TmaWarpSpecializedILi4ELi2ELi16ELb1ELb0EEEJNS5_IJSH_SG_SH_EEENS5_IJNST_ISH_SD_EENST_INS5_IJNSA_ILi16EEESC_EEENS5_IJSD_SH_EEEEEEEESJ_SK_SJ_SK_NS1E_6fusion15FusionCallbacksIS1I_NS1Q_17LinearCombinationISJ_fSJ_fLNS_15FloatRoundStyleE2EEES1J_S1P_JEEENS4_5SM1004TMEM4LOAD26SM100_TMEM_LOAD_32dp32b16xENS4_13SM90_TMA_LOADENS12_INS13_ILi1ELi4ELi3EEES16_NST_INS5_IJS17_S1L_EEENS5_IJS1L_SD_EEEEEEENS4_39AutoVectorizingCopyWithAssumedAlignmentILi128EEENS4_14SM90_TMA_STOREES25_S27_S27_EEEvvEEEEvNT_6ParamsE:
	.zero		2944


//--------------------- SYMBOLS --------------------------

	.type		.nv.reservedSmem.offset0,@object
	.size		.nv.reservedSmem.offset0,0x4
	.type		.nv.reservedSmem.cap,@object
	.size		.nv.reservedSmem.cap,0x4
	.type		__assertfail,@function
